//
// Generated by NVIDIA NVVM Compiler
//
// Compiler Build ID: CL-36424714
// Cuda compilation tools, release 13.0, V13.0.88
// Based on NVVM 20.0.0
//

.version 9.0
.target sm_100
.address_size 64

	// .globl	_Z7matmulTPfS_S_ii
.extern .shared .align 16 .b8 sm[];

.visible .entry _Z7matmulTPfS_S_ii(
	.param .u64 .ptr .align 1 _Z7matmulTPfS_S_ii_param_0,
	.param .u64 .ptr .align 1 _Z7matmulTPfS_S_ii_param_1,
	.param .u64 .ptr .align 1 _Z7matmulTPfS_S_ii_param_2,
	.param .u32 _Z7matmulTPfS_S_ii_param_3,
	.param .u32 _Z7matmulTPfS_S_ii_param_4
)
{
	.reg .pred 	%p<11>;
	.reg .b32 	%r<48>;
	.reg .b32 	%f<112>;
	.reg .b64 	%rd<43>;

	ld.param.u64 	%rd10, [_Z7matmulTPfS_S_ii_param_0];
	ld.param.u64 	%rd11, [_Z7matmulTPfS_S_ii_param_1];
	ld.param.u64 	%rd12, [_Z7matmulTPfS_S_ii_param_2];
	ld.param.u32 	%r25, [_Z7matmulTPfS_S_ii_param_3];
	ld.param.u32 	%r26, [_Z7matmulTPfS_S_ii_param_4];
	cvta.to.global.u64 	%rd1, %rd12;
	cvta.to.global.u64 	%rd2, %rd11;
	mov.u32 	%r27, %tid.y;
	mov.u32 	%r28, %tid.x;
	mov.u32 	%r29, %ntid.y;
	mov.u32 	%r30, %ctaid.y;
	mad.lo.s32 	%r1, %r29, %r30, %r27;
	mov.u32 	%r31, %ntid.x;
	mov.u32 	%r32, %ctaid.x;
	mad.lo.s32 	%r2, %r31, %r32, %r28;
	max.s32 	%r33, %r1, %r2;
	setp.ge.s32 	%p1, %r33, %r25;
	@%p1 bra 	$L__BB0_15;
	setp.lt.s32 	%p2, %r26, 1;
	mov.f32 	%f111, 0f00000000;
	@%p2 bra 	$L__BB0_14;
	mul.lo.s32 	%r3, %r26, %r1;
	mul.lo.s32 	%r4, %r26, %r2;
	and.b32  	%r5, %r26, 15;
	setp.lt.u32 	%p3, %r26, 16;
	mov.f32 	%f111, 0f00000000;
	mov.b32 	%r44, 0;
	@%p3 bra 	$L__BB0_5;
	and.b32  	%r44, %r26, 2147483632;
	neg.s32 	%r42, %r44;
	mul.wide.u32 	%rd13, %r3, 4;
	add.s64 	%rd14, %rd13, %rd2;
	add.s64 	%rd41, %rd14, 32;
	add.s64 	%rd4, %rd1, 32;
	mov.f32 	%f111, 0f00000000;
	mov.u32 	%r41, %r4;
$L__BB0_4:
	.pragma "nounroll";
	mul.wide.s32 	%rd15, %r41, 4;
	add.s64 	%rd16, %rd4, %rd15;
	ld.global.f32 	%f18, [%rd41+-32];
	ld.global.f32 	%f19, [%rd16+-32];
	fma.rn.f32 	%f20, %f18, %f19, %f111;
	ld.global.f32 	%f21, [%rd41+-28];
	ld.global.f32 	%f22, [%rd16+-28];
	fma.rn.f32 	%f23, %f21, %f22, %f20;
	ld.global.f32 	%f24, [%rd41+-24];
	ld.global.f32 	%f25, [%rd16+-24];
	fma.rn.f32 	%f26, %f24, %f25, %f23;
	ld.global.f32 	%f27, [%rd41+-20];
	ld.global.f32 	%f28, [%rd16+-20];
	fma.rn.f32 	%f29, %f27, %f28, %f26;
	ld.global.f32 	%f30, [%rd41+-16];
	ld.global.f32 	%f31, [%rd16+-16];
	fma.rn.f32 	%f32, %f30, %f31, %f29;
	ld.global.f32 	%f33, [%rd41+-12];
	ld.global.f32 	%f34, [%rd16+-12];
	fma.rn.f32 	%f35, %f33, %f34, %f32;
	ld.global.f32 	%f36, [%rd41+-8];
	ld.global.f32 	%f37, [%rd16+-8];
	fma.rn.f32 	%f38, %f36, %f37, %f35;
	ld.global.f32 	%f39, [%rd41+-4];
	ld.global.f32 	%f40, [%rd16+-4];
	fma.rn.f32 	%f41, %f39, %f40, %f38;
	ld.global.f32 	%f42, [%rd41];
	ld.global.f32 	%f43, [%rd16];
	fma.rn.f32 	%f44, %f42, %f43, %f41;
	ld.global.f32 	%f45, [%rd41+4];
	ld.global.f32 	%f46, [%rd16+4];
	fma.rn.f32 	%f47, %f45, %f46, %f44;
	ld.global.f32 	%f48, [%rd41+8];
	ld.global.f32 	%f49, [%rd16+8];
	fma.rn.f32 	%f50, %f48, %f49, %f47;
	ld.global.f32 	%f51, [%rd41+12];
	ld.global.f32 	%f52, [%rd16+12];
	fma.rn.f32 	%f53, %f51, %f52, %f50;
	ld.global.f32 	%f54, [%rd41+16];
	ld.global.f32 	%f55, [%rd16+16];
	fma.rn.f32 	%f56, %f54, %f55, %f53;
	ld.global.f32 	%f57, [%rd41+20];
	ld.global.f32 	%f58, [%rd16+20];
	fma.rn.f32 	%f59, %f57, %f58, %f56;
	ld.global.f32 	%f60, [%rd41+24];
	ld.global.f32 	%f61, [%rd16+24];
	fma.rn.f32 	%f62, %f60, %f61, %f59;
	ld.global.f32 	%f63, [%rd41+28];
	ld.global.f32 	%f64, [%rd16+28];
	fma.rn.f32 	%f111, %f63, %f64, %f62;
	add.s32 	%r42, %r42, 16;
	add.s64 	%rd41, %rd41, 64;
	add.s32 	%r41, %r41, 16;
	setp.ne.s32 	%p4, %r42, 0;
	@%p4 bra 	$L__BB0_4;
$L__BB0_5:
	setp.eq.s32 	%p5, %r5, 0;
	@%p5 bra 	$L__BB0_14;
	and.b32  	%r13, %r26, 7;
	setp.lt.u32 	%p6, %r5, 8;
	@%p6 bra 	$L__BB0_8;
	add.s32 	%r35, %r44, %r3;
	mul.wide.u32 	%rd17, %r35, 4;
	add.s64 	%rd18, %rd2, %rd17;
	ld.global.f32 	%f66, [%rd18];
	add.s32 	%r36, %r44, %r4;
	mul.wide.s32 	%rd19, %r36, 4;
	add.s64 	%rd20, %rd1, %rd19;
	ld.global.f32 	%f67, [%rd20];
	fma.rn.f32 	%f68, %f66, %f67, %f111;
	cvt.u64.u32 	%rd21, %r3;
	cvt.u64.u32 	%rd22, %r44;
	add.s64 	%rd23, %rd22, %rd21;
	shl.b64 	%rd24, %rd23, 2;
	add.s64 	%rd25, %rd2, %rd24;
	ld.global.f32 	%f69, [%rd25+4];
	ld.global.f32 	%f70, [%rd20+4];
	fma.rn.f32 	%f71, %f69, %f70, %f68;
	ld.global.f32 	%f72, [%rd25+8];
	ld.global.f32 	%f73, [%rd20+8];
	fma.rn.f32 	%f74, %f72, %f73, %f71;
	ld.global.f32 	%f75, [%rd25+12];
	ld.global.f32 	%f76, [%rd20+12];
	fma.rn.f32 	%f77, %f75, %f76, %f74;
	ld.global.f32 	%f78, [%rd25+16];
	ld.global.f32 	%f79, [%rd20+16];
	fma.rn.f32 	%f80, %f78, %f79, %f77;
	ld.global.f32 	%f81, [%rd25+20];
	ld.global.f32 	%f82, [%rd20+20];
	fma.rn.f32 	%f83, %f81, %f82, %f80;
	ld.global.f32 	%f84, [%rd25+24];
	ld.global.f32 	%f85, [%rd20+24];
	fma.rn.f32 	%f86, %f84, %f85, %f83;
	ld.global.f32 	%f87, [%rd25+28];
	ld.global.f32 	%f88, [%rd20+28];
	fma.rn.f32 	%f111, %f87, %f88, %f86;
	add.s32 	%r44, %r44, 8;
$L__BB0_8:
	setp.eq.s32 	%p7, %r13, 0;
	@%p7 bra 	$L__BB0_14;
	and.b32  	%r16, %r26, 3;
	setp.lt.u32 	%p8, %r13, 4;
	@%p8 bra 	$L__BB0_11;
	add.s32 	%r37, %r44, %r3;
	mul.wide.u32 	%rd26, %r37, 4;
	add.s64 	%rd27, %rd2, %rd26;
	ld.global.f32 	%f90, [%rd27];
	add.s32 	%r38, %r44, %r4;
	mul.wide.s32 	%rd28, %r38, 4;
	add.s64 	%rd29, %rd1, %rd28;
	ld.global.f32 	%f91, [%rd29];
	fma.rn.f32 	%f92, %f90, %f91, %f111;
	cvt.u64.u32 	%rd30, %r3;
	cvt.u64.u32 	%rd31, %r44;
	add.s64 	%rd32, %rd31, %rd30;
	shl.b64 	%rd33, %rd32, 2;
	add.s64 	%rd34, %rd2, %rd33;
	ld.global.f32 	%f93, [%rd34+4];
	ld.global.f32 	%f94, [%rd29+4];
	fma.rn.f32 	%f95, %f93, %f94, %f92;
	ld.global.f32 	%f96, [%rd34+8];
	ld.global.f32 	%f97, [%rd29+8];
	fma.rn.f32 	%f98, %f96, %f97, %f95;
	ld.global.f32 	%f99, [%rd34+12];
	ld.global.f32 	%f100, [%rd29+12];
	fma.rn.f32 	%f111, %f99, %f100, %f98;
	add.s32 	%r44, %r44, 4;
$L__BB0_11:
	setp.eq.s32 	%p9, %r16, 0;
	@%p9 bra 	$L__BB0_14;
	add.s32 	%r47, %r44, %r4;
	add.s32 	%r39, %r44, %r3;
	mul.wide.u32 	%rd35, %r39, 4;
	add.s64 	%rd42, %rd2, %rd35;
	neg.s32 	%r46, %r16;
$L__BB0_13:
	.pragma "nounroll";
	mul.wide.s32 	%rd36, %r47, 4;
	add.s64 	%rd37, %rd1, %rd36;
	ld.global.f32 	%f101, [%rd42];
	ld.global.f32 	%f102, [%rd37];
	fma.rn.f32 	%f111, %f101, %f102, %f111;
	add.s32 	%r47, %r47, 1;
	add.s64 	%rd42, %rd42, 4;
	add.s32 	%r46, %r46, 1;
	setp.ne.s32 	%p10, %r46, 0;
	@%p10 bra 	$L__BB0_13;
$L__BB0_14:
	mad.lo.s32 	%r40, %r25, %r1, %r2;
	cvta.to.global.u64 	%rd38, %rd10;
	mul.wide.s32 	%rd39, %r40, 4;
	add.s64 	%rd40, %rd38, %rd39;
	st.global.f32 	[%rd40], %f111;
$L__BB0_15:
	ret;

}
	// .globl	_Z7findMaxPfS_i
.visible .entry _Z7findMaxPfS_i(
	.param .u64 .ptr .align 1 _Z7findMaxPfS_i_param_0,
	.param .u64 .ptr .align 1 _Z7findMaxPfS_i_param_1,
	.param .u32 _Z7findMaxPfS_i_param_2
)
{
	.reg .pred 	%p<21>;
	.reg .b32 	%r<71>;
	.reg .b32 	%f<29>;
	.reg .b64 	%rd<11>;

	ld.param.u64 	%rd3, [_Z7findMaxPfS_i_param_0];
	ld.param.u64 	%rd4, [_Z7findMaxPfS_i_param_1];
	ld.param.u32 	%r33, [_Z7findMaxPfS_i_param_2];
	cvta.to.global.u64 	%rd1, %rd4;
	mov.u32 	%r1, %tid.y;
	mov.u32 	%r2, %ntid.x;
	mov.u32 	%r3, %ntid.y;
	mov.u32 	%r4, %ctaid.y;
	mad.lo.s32 	%r5, %r2, %r4, %r1;
	mov.u32 	%r6, %tid.x;
	setp.ne.s32 	%p2, %r6, 0;
	shl.b32 	%r34, %r1, 2;
	mov.u32 	%r35, sm;
	add.s32 	%r7, %r35, %r34;
	@%p2 bra 	$L__BB1_4;
	setp.ge.s32 	%p3, %r5, %r33;
	@%p3 bra 	$L__BB1_3;
	mul.wide.u32 	%rd5, %r5, 4;
	add.s64 	%rd6, %rd1, %rd5;
	ld.global.f32 	%f12, [%rd6];
	st.shared.f32 	[%r7], %f12;
	bra.uni 	$L__BB1_4;
$L__BB1_3:
	mov.b32 	%r36, -8388608;
	st.shared.u32 	[%r7], %r36;
$L__BB1_4:
	bar.sync 	0;
	add.s32 	%r37, %r33, -1;
	div.u32 	%r8, %r37, %r2;
	setp.gt.u32 	%p4, %r8, 2147483646;
	@%p4 bra 	$L__BB1_23;
	shl.b32 	%r39, %r3, 2;
	add.s32 	%r41, %r35, %r39;
	add.s32 	%r42, %r41, %r39;
	add.s32 	%r9, %r42, %r39;
	mad.lo.s32 	%r43, %r3, %r4, %r1;
	mov.u32 	%r44, %ctaid.x;
	mad.lo.s32 	%r45, %r2, %r44, %r6;
	max.s32 	%r46, %r43, %r45;
	setp.lt.s32 	%p1, %r46, %r33;
	mad.lo.s32 	%r47, %r33, %r43, %r45;
	cvta.to.global.u64 	%rd7, %rd3;
	mul.wide.s32 	%rd8, %r47, 4;
	add.s64 	%rd2, %rd7, %rd8;
	mul.lo.s32 	%r10, %r1, %r2;
	add.s32 	%r48, %r10, %r6;
	shl.b32 	%r49, %r48, 2;
	add.s32 	%r11, %r9, %r49;
	add.s32 	%r12, %r41, %r34;
	add.s32 	%r13, %r42, %r34;
	and.b32  	%r14, %r2, 7;
	add.s32 	%r15, %r14, -1;
	and.b32  	%r16, %r2, 3;
	and.b32  	%r17, %r2, 2040;
	and.b32  	%r18, %r2, 1;
	shl.b32 	%r51, %r10, 2;
	mad.lo.s32 	%r52, %r3, 12, %r51;
	add.s32 	%r53, %r52, %r35;
	add.s32 	%r19, %r53, 28;
	and.b32  	%r54, %r2, -8;
	neg.s32 	%r20, %r54;
	mov.b32 	%r65, 0;
	not.pred 	%p5, %p1;
$L__BB1_6:
	mov.f32 	%f24, 0f00000000;
	@%p5 bra 	$L__BB1_8;
	ld.global.f32 	%f24, [%rd2];
$L__BB1_8:
	setp.ne.s32 	%p6, %r6, 0;
	st.shared.f32 	[%r11], %f24;
	bar.sync 	0;
	@%p6 bra 	$L__BB1_22;
	setp.lt.u32 	%p7, %r2, 8;
	ld.shared.f32 	%f3, [%r12];
	mov.b32 	%r69, 0;
	@%p7 bra 	$L__BB1_12;
	mov.u32 	%r66, %r20;
	mov.u32 	%r67, %r19;
$L__BB1_11:
	.pragma "nounroll";
	ld.shared.f32 	%f15, [%r67];
	setp.gt.f32 	%p8, %f15, %f3;
	selp.f32 	%f28, %f15, %f3, %p8;
	add.s32 	%r67, %r67, 32;
	add.s32 	%r66, %r66, 8;
	setp.ne.s32 	%p9, %r66, 0;
	mov.u32 	%r69, %r17;
	@%p9 bra 	$L__BB1_11;
$L__BB1_12:
	setp.eq.s32 	%p10, %r14, 0;
	@%p10 bra 	$L__BB1_21;
	setp.lt.u32 	%p11, %r15, 3;
	@%p11 bra 	$L__BB1_15;
	add.s32 	%r56, %r69, %r10;
	shl.b32 	%r57, %r56, 2;
	add.s32 	%r58, %r9, %r57;
	ld.shared.f32 	%f17, [%r58+12];
	setp.gt.f32 	%p12, %f17, %f3;
	selp.f32 	%f28, %f17, %f3, %p12;
	add.s32 	%r69, %r69, 4;
$L__BB1_15:
	setp.eq.s32 	%p13, %r16, 0;
	@%p13 bra 	$L__BB1_21;
	setp.eq.s32 	%p14, %r16, 1;
	@%p14 bra 	$L__BB1_18;
	add.s32 	%r59, %r69, %r10;
	shl.b32 	%r60, %r59, 2;
	add.s32 	%r61, %r9, %r60;
	ld.shared.f32 	%f19, [%r61+4];
	setp.gt.f32 	%p15, %f19, %f3;
	selp.f32 	%f28, %f19, %f3, %p15;
	add.s32 	%r69, %r69, 2;
$L__BB1_18:
	setp.eq.s32 	%p16, %r18, 0;
	@%p16 bra 	$L__BB1_21;
	add.s32 	%r62, %r69, %r10;
	shl.b32 	%r63, %r62, 2;
	add.s32 	%r64, %r9, %r63;
	ld.shared.f32 	%f28, [%r64];
	setp.gt.f32 	%p17, %f28, %f3;
	@%p17 bra 	$L__BB1_21;
	mov.f32 	%f28, %f3;
$L__BB1_21:
	st.shared.f32 	[%r12], %f28;
$L__BB1_22:
	bar.sync 	0;
	bar.sync 	0;
	ld.shared.f32 	%f20, [%r7];
	ld.shared.f32 	%f21, [%r12];
	max.f32 	%f22, %f20, %f21;
	st.shared.f32 	[%r13], %f22;
	st.shared.f32 	[%r7], %f22;
	add.s32 	%r31, %r65, 1;
	setp.ne.s32 	%p18, %r65, %r8;
	mov.u32 	%r65, %r31;
	@%p18 bra 	$L__BB1_6;
$L__BB1_23:
	setp.ne.s32 	%p19, %r6, 0;
	bar.sync 	0;
	@%p19 bra 	$L__BB1_26;
	mad.lo.s32 	%r32, %r3, %r4, %r1;
	setp.ge.u32 	%p20, %r32, %r33;
	@%p20 bra 	$L__BB1_26;
	ld.shared.f32 	%f23, [%r7];
	mul.wide.u32 	%rd9, %r32, 4;
	add.s64 	%rd10, %rd1, %rd9;
	st.global.f32 	[%rd10], %f23;
$L__BB1_26:
	ret;

}
	// .globl	_Z7findSumPfS_S_i
.visible .entry _Z7findSumPfS_S_i(
	.param .u64 .ptr .align 1 _Z7findSumPfS_S_i_param_0,
	.param .u64 .ptr .align 1 _Z7findSumPfS_S_i_param_1,
	.param .u64 .ptr .align 1 _Z7findSumPfS_S_i_param_2,
	.param .u32 _Z7findSumPfS_S_i_param_3
)
{
	.reg .pred 	%p<16>;
	.reg .b32 	%r<76>;
	.reg .b32 	%f<120>;
	.reg .b64 	%rd<15>;

	ld.param.u64 	%rd3, [_Z7findSumPfS_S_i_param_0];
	ld.param.u64 	%rd4, [_Z7findSumPfS_S_i_param_1];
	ld.param.u64 	%rd5, [_Z7findSumPfS_S_i_param_2];
	ld.param.u32 	%r29, [_Z7findSumPfS_S_i_param_3];
	cvta.to.global.u64 	%rd1, %rd5;
	mov.u32 	%r1, %tid.y;
	mov.u32 	%r2, %ntid.x;
	mov.u32 	%r3, %ntid.y;
	shl.b32 	%r30, %r3, 2;
	mov.u32 	%r31, sm;
	add.s32 	%r4, %r31, %r30;
	mov.u32 	%r5, %ctaid.y;
	mad.lo.s32 	%r6, %r2, %r5, %r1;
	mov.u32 	%r7, %tid.x;
	setp.ne.s32 	%p2, %r7, 0;
	shl.b32 	%r32, %r1, 2;
	add.s32 	%r8, %r4, %r32;
	add.s32 	%r9, %r31, %r32;
	@%p2 bra 	$L__BB2_6;
	setp.ge.s32 	%p3, %r6, %r29;
	mov.f32 	%f112, 0fFF800000;
	@%p3 bra 	$L__BB2_3;
	cvta.to.global.u64 	%rd6, %rd4;
	mul.wide.u32 	%rd7, %r6, 4;
	add.s64 	%rd8, %rd6, %rd7;
	ld.global.f32 	%f112, [%rd8];
$L__BB2_3:
	setp.ge.s32 	%p4, %r6, %r29;
	st.shared.f32 	[%r8], %f112;
	@%p4 bra 	$L__BB2_5;
	mul.wide.u32 	%rd9, %r6, 4;
	add.s64 	%rd10, %rd1, %rd9;
	ld.global.f32 	%f16, [%rd10];
	st.shared.f32 	[%r9], %f16;
	bra.uni 	$L__BB2_6;
$L__BB2_5:
	mov.b32 	%r33, -8388608;
	st.shared.u32 	[%r9], %r33;
$L__BB2_6:
	bar.sync 	0;
	add.s32 	%r34, %r29, -1;
	div.u32 	%r10, %r34, %r2;
	setp.gt.u32 	%p5, %r10, 2147483646;
	@%p5 bra 	$L__BB2_21;
	add.s32 	%r11, %r4, %r30;
	mad.lo.s32 	%r37, %r3, %r5, %r1;
	mov.u32 	%r38, %ctaid.x;
	mad.lo.s32 	%r39, %r2, %r38, %r7;
	max.s32 	%r40, %r37, %r39;
	setp.lt.s32 	%p1, %r40, %r29;
	mad.lo.s32 	%r41, %r29, %r37, %r39;
	cvta.to.global.u64 	%rd11, %rd3;
	mul.wide.s32 	%rd12, %r41, 4;
	add.s64 	%rd2, %rd11, %rd12;
	mul.lo.s32 	%r12, %r1, %r2;
	add.s32 	%r42, %r12, %r7;
	shl.b32 	%r43, %r42, 2;
	add.s32 	%r13, %r11, %r43;
	and.b32  	%r14, %r2, 3;
	and.b32  	%r15, %r2, 2044;
	and.b32  	%r16, %r2, 1;
	and.b32  	%r44, %r2, -4;
	neg.s32 	%r17, %r44;
	shl.b32 	%r45, %r12, 2;
	shl.b32 	%r46, %r3, 3;
	add.s32 	%r47, %r45, %r46;
	add.s32 	%r49, %r47, %r31;
	add.s32 	%r18, %r49, 8;
	mov.b32 	%r71, 0;
	not.pred 	%p6, %p1;
$L__BB2_8:
	bar.sync 	0;
	mov.f32 	%f113, 0f00000000;
	@%p6 bra 	$L__BB2_10;
	ld.global.f32 	%f113, [%rd2];
$L__BB2_10:
	setp.ne.s32 	%p7, %r7, 0;
	st.shared.f32 	[%r13], %f113;
	bar.sync 	0;
	@%p7 bra 	$L__BB2_20;
	setp.lt.u32 	%p8, %r2, 4;
	ld.shared.f32 	%f5, [%r8];
	mov.f32 	%f115, 0f00000000;
	mov.b32 	%r75, 0;
	@%p8 bra 	$L__BB2_14;
	mov.f32 	%f115, 0f00000000;
	mov.u32 	%r72, %r18;
	mov.u32 	%r73, %r17;
$L__BB2_13:
	.pragma "nounroll";
	ld.shared.f32 	%f21, [%r72+-8];
	sub.f32 	%f22, %f21, %f5;
	fma.rn.f32 	%f23, %f22, 0f3BBB989D, 0f3F000000;
	cvt.sat.f32.f32 	%f24, %f23;
	mov.f32 	%f25, 0f4B400001;
	mov.f32 	%f26, 0f437C0000;
	fma.rm.f32 	%f27, %f24, %f26, %f25;
	add.f32 	%f28, %f27, 0fCB40007F;
	neg.f32 	%f29, %f28;
	fma.rn.f32 	%f30, %f22, 0f3FB8AA3B, %f29;
	fma.rn.f32 	%f31, %f22, 0f32A57060, %f30;
	mov.b32 	%r51, %f27;
	shl.b32 	%r52, %r51, 23;
	mov.b32 	%f32, %r52;
	ex2.approx.ftz.f32 	%f33, %f31;
	fma.rn.f32 	%f34, %f33, %f32, %f115;
	ld.shared.f32 	%f35, [%r72+-4];
	sub.f32 	%f36, %f35, %f5;
	fma.rn.f32 	%f37, %f36, 0f3BBB989D, 0f3F000000;
	cvt.sat.f32.f32 	%f38, %f37;
	fma.rm.f32 	%f39, %f38, %f26, %f25;
	add.f32 	%f40, %f39, 0fCB40007F;
	neg.f32 	%f41, %f40;
	fma.rn.f32 	%f42, %f36, 0f3FB8AA3B, %f41;
	fma.rn.f32 	%f43, %f36, 0f32A57060, %f42;
	mov.b32 	%r53, %f39;
	shl.b32 	%r54, %r53, 23;
	mov.b32 	%f44, %r54;
	ex2.approx.ftz.f32 	%f45, %f43;
	fma.rn.f32 	%f46, %f45, %f44, %f34;
	ld.shared.f32 	%f47, [%r72];
	sub.f32 	%f48, %f47, %f5;
	fma.rn.f32 	%f49, %f48, 0f3BBB989D, 0f3F000000;
	cvt.sat.f32.f32 	%f50, %f49;
	fma.rm.f32 	%f51, %f50, %f26, %f25;
	add.f32 	%f52, %f51, 0fCB40007F;
	neg.f32 	%f53, %f52;
	fma.rn.f32 	%f54, %f48, 0f3FB8AA3B, %f53;
	fma.rn.f32 	%f55, %f48, 0f32A57060, %f54;
	mov.b32 	%r55, %f51;
	shl.b32 	%r56, %r55, 23;
	mov.b32 	%f56, %r56;
	ex2.approx.ftz.f32 	%f57, %f55;
	fma.rn.f32 	%f58, %f57, %f56, %f46;
	ld.shared.f32 	%f59, [%r72+4];
	sub.f32 	%f60, %f59, %f5;
	fma.rn.f32 	%f61, %f60, 0f3BBB989D, 0f3F000000;
	cvt.sat.f32.f32 	%f62, %f61;
	fma.rm.f32 	%f63, %f62, %f26, %f25;
	add.f32 	%f64, %f63, 0fCB40007F;
	neg.f32 	%f65, %f64;
	fma.rn.f32 	%f66, %f60, 0f3FB8AA3B, %f65;
	fma.rn.f32 	%f67, %f60, 0f32A57060, %f66;
	mov.b32 	%r57, %f63;
	shl.b32 	%r58, %r57, 23;
	mov.b32 	%f68, %r58;
	ex2.approx.ftz.f32 	%f69, %f67;
	fma.rn.f32 	%f115, %f69, %f68, %f58;
	add.s32 	%r73, %r73, 4;
	add.s32 	%r72, %r72, 16;
	setp.ne.s32 	%p9, %r73, 0;
	mov.u32 	%r75, %r15;
	@%p9 bra 	$L__BB2_13;
$L__BB2_14:
	setp.eq.s32 	%p10, %r14, 0;
	@%p10 bra 	$L__BB2_19;
	setp.eq.s32 	%p11, %r14, 1;
	@%p11 bra 	$L__BB2_17;
	add.s32 	%r59, %r75, %r12;
	shl.b32 	%r60, %r59, 2;
	add.s32 	%r61, %r11, %r60;
	ld.shared.f32 	%f71, [%r61];
	sub.f32 	%f72, %f71, %f5;
	fma.rn.f32 	%f73, %f72, 0f3BBB989D, 0f3F000000;
	cvt.sat.f32.f32 	%f74, %f73;
	mov.f32 	%f75, 0f4B400001;
	mov.f32 	%f76, 0f437C0000;
	fma.rm.f32 	%f77, %f74, %f76, %f75;
	add.f32 	%f78, %f77, 0fCB40007F;
	neg.f32 	%f79, %f78;
	fma.rn.f32 	%f80, %f72, 0f3FB8AA3B, %f79;
	fma.rn.f32 	%f81, %f72, 0f32A57060, %f80;
	mov.b32 	%r62, %f77;
	shl.b32 	%r63, %r62, 23;
	mov.b32 	%f82, %r63;
	ex2.approx.ftz.f32 	%f83, %f81;
	fma.rn.f32 	%f84, %f83, %f82, %f115;
	ld.shared.f32 	%f85, [%r61+4];
	sub.f32 	%f86, %f85, %f5;
	fma.rn.f32 	%f87, %f86, 0f3BBB989D, 0f3F000000;
	cvt.sat.f32.f32 	%f88, %f87;
	fma.rm.f32 	%f89, %f88, %f76, %f75;
	add.f32 	%f90, %f89, 0fCB40007F;
	neg.f32 	%f91, %f90;
	fma.rn.f32 	%f92, %f86, 0f3FB8AA3B, %f91;
	fma.rn.f32 	%f93, %f86, 0f32A57060, %f92;
	mov.b32 	%r64, %f89;
	shl.b32 	%r65, %r64, 23;
	mov.b32 	%f94, %r65;
	ex2.approx.ftz.f32 	%f95, %f93;
	fma.rn.f32 	%f115, %f95, %f94, %f84;
	add.s32 	%r75, %r75, 2;
$L__BB2_17:
	setp.eq.s32 	%p12, %r16, 0;
	@%p12 bra 	$L__BB2_19;
	add.s32 	%r66, %r75, %r12;
	shl.b32 	%r67, %r66, 2;
	add.s32 	%r68, %r11, %r67;
	ld.shared.f32 	%f96, [%r68];
	sub.f32 	%f97, %f96, %f5;
	fma.rn.f32 	%f98, %f97, 0f3BBB989D, 0f3F000000;
	cvt.sat.f32.f32 	%f99, %f98;
	mov.f32 	%f100, 0f4B400001;
	mov.f32 	%f101, 0f437C0000;
	fma.rm.f32 	%f102, %f99, %f101, %f100;
	add.f32 	%f103, %f102, 0fCB40007F;
	neg.f32 	%f104, %f103;
	fma.rn.f32 	%f105, %f97, 0f3FB8AA3B, %f104;
	fma.rn.f32 	%f106, %f97, 0f32A57060, %f105;
	mov.b32 	%r69, %f102;
	shl.b32 	%r70, %r69, 23;
	mov.b32 	%f107, %r70;
	ex2.approx.ftz.f32 	%f108, %f106;
	fma.rn.f32 	%f115, %f108, %f107, %f115;
$L__BB2_19:
	ld.shared.f32 	%f109, [%r9];
	add.f32 	%f110, %f115, %f109;
	st.shared.f32 	[%r9], %f110;
$L__BB2_20:
	bar.sync 	0;
	add.s32 	%r27, %r71, 1;
	setp.ne.s32 	%p13, %r71, %r10;
	mov.u32 	%r71, %r27;
	@%p13 bra 	$L__BB2_8;
$L__BB2_21:
	setp.ne.s32 	%p14, %r7, 0;
	@%p14 bra 	$L__BB2_24;
	mad.lo.s32 	%r28, %r3, %r5, %r1;
	setp.ge.u32 	%p15, %r28, %r29;
	@%p15 bra 	$L__BB2_24;
	ld.shared.f32 	%f111, [%r9];
	mul.wide.u32 	%rd13, %r28, 4;
	add.s64 	%rd14, %rd1, %rd13;
	st.global.f32 	[%rd14], %f111;
$L__BB2_24:
	ret;

}
	// .globl	_Z7SoftmaxPfS_S_S_i
.visible .entry _Z7SoftmaxPfS_S_S_i(
	.param .u64 .ptr .align 1 _Z7SoftmaxPfS_S_S_i_param_0,
	.param .u64 .ptr .align 1 _Z7SoftmaxPfS_S_S_i_param_1,
	.param .u64 .ptr .align 1 _Z7SoftmaxPfS_S_S_i_param_2,
	.param .u64 .ptr .align 1 _Z7SoftmaxPfS_S_S_i_param_3,
	.param .u32 _Z7SoftmaxPfS_S_S_i_param_4
)
{
	.reg .pred 	%p<2>;
	.reg .b32 	%r<14>;
	.reg .b32 	%f<18>;
	.reg .b64 	%rd<15>;

	ld.param.u64 	%rd1, [_Z7SoftmaxPfS_S_S_i_param_0];
	ld.param.u64 	%rd2, [_Z7SoftmaxPfS_S_S_i_param_1];
	ld.param.u64 	%rd3, [_Z7SoftmaxPfS_S_S_i_param_2];
	ld.param.u64 	%rd4, [_Z7SoftmaxPfS_S_S_i_param_3];
	ld.param.u32 	%r3, [_Z7SoftmaxPfS_S_S_i_param_4];
	mov.u32 	%r4, %tid.y;
	mov.u32 	%r5, %tid.x;
	mov.u32 	%r6, %ntid.y;
	mov.u32 	%r7, %ctaid.y;
	mad.lo.s32 	%r1, %r6, %r7, %r4;
	mov.u32 	%r8, %ntid.x;
	mov.u32 	%r9, %ctaid.x;
	mad.lo.s32 	%r2, %r8, %r9, %r5;
	max.s32 	%r10, %r1, %r2;
	setp.ge.s32 	%p1, %r10, %r3;
	@%p1 bra 	$L__BB3_2;
	cvta.to.global.u64 	%rd5, %rd2;
	cvta.to.global.u64 	%rd6, %rd3;
	cvta.to.global.u64 	%rd7, %rd4;
	cvta.to.global.u64 	%rd8, %rd1;
	mad.lo.s32 	%r11, %r3, %r1, %r2;
	mul.wide.s32 	%rd9, %r11, 4;
	add.s64 	%rd10, %rd5, %rd9;
	ld.global.f32 	%f1, [%rd10];
	mul.wide.u32 	%rd11, %r1, 4;
	add.s64 	%rd12, %rd6, %rd11;
	ld.global.f32 	%f2, [%rd12];
	sub.f32 	%f3, %f1, %f2;
	fma.rn.f32 	%f4, %f3, 0f3BBB989D, 0f3F000000;
	cvt.sat.f32.f32 	%f5, %f4;
	mov.f32 	%f6, 0f4B400001;
	mov.f32 	%f7, 0f437C0000;
	fma.rm.f32 	%f8, %f5, %f7, %f6;
	add.f32 	%f9, %f8, 0fCB40007F;
	neg.f32 	%f10, %f9;
	fma.rn.f32 	%f11, %f3, 0f3FB8AA3B, %f10;
	fma.rn.f32 	%f12, %f3, 0f32A57060, %f11;
	mov.b32 	%r12, %f8;
	shl.b32 	%r13, %r12, 23;
	mov.b32 	%f13, %r13;
	ex2.approx.ftz.f32 	%f14, %f12;
	mul.f32 	%f15, %f14, %f13;
	add.s64 	%rd13, %rd7, %rd11;
	ld.global.f32 	%f16, [%rd13];
	div.rn.f32 	%f17, %f15, %f16;
	add.s64 	%rd14, %rd8, %rd9;
	st.global.f32 	[%rd14], %f17;
$L__BB3_2:
	ret;

}
	// .globl	_Z6matmulPfS_S_ii
.visible .entry _Z6matmulPfS_S_ii(
	.param .u64 .ptr .align 1 _Z6matmulPfS_S_ii_param_0,
	.param .u64 .ptr .align 1 _Z6matmulPfS_S_ii_param_1,
	.param .u64 .ptr .align 1 _Z6matmulPfS_S_ii_param_2,
	.param .u32 _Z6matmulPfS_S_ii_param_3,
	.param .u32 _Z6matmulPfS_S_ii_param_4
)
{
	.reg .pred 	%p<12>;
	.reg .b32 	%r<40>;
	.reg .b32 	%f<67>;
	.reg .b64 	%rd<53>;

	ld.param.u64 	%rd6, [_Z6matmulPfS_S_ii_param_0];
	ld.param.u64 	%rd7, [_Z6matmulPfS_S_ii_param_1];
	ld.param.u64 	%rd8, [_Z6matmulPfS_S_ii_param_2];
	ld.param.u32 	%r18, [_Z6matmulPfS_S_ii_param_3];
	ld.param.u32 	%r19, [_Z6matmulPfS_S_ii_param_4];
	cvta.to.global.u64 	%rd1, %rd8;
	cvta.to.global.u64 	%rd2, %rd7;
	mov.u32 	%r20, %tid.y;
	mov.u32 	%r21, %tid.x;
	mov.u32 	%r22, %ntid.y;
	mov.u32 	%r23, %ctaid.y;
	mad.lo.s32 	%r1, %r22, %r23, %r20;
	mov.u32 	%r24, %ntid.x;
	mov.u32 	%r25, %ctaid.x;
	mad.lo.s32 	%r2, %r24, %r25, %r21;
	setp.ge.s32 	%p1, %r1, %r18;
	setp.ge.s32 	%p2, %r2, %r19;
	or.pred  	%p3, %p1, %p2;
	@%p3 bra 	$L__BB4_13;
	mul.lo.s32 	%r3, %r18, %r1;
	and.b32  	%r4, %r18, 7;
	setp.lt.u32 	%p4, %r18, 8;
	mov.f32 	%f66, 0f00000000;
	mov.b32 	%r38, 0;
	@%p4 bra 	$L__BB4_4;
	and.b32  	%r38, %r18, 2147483640;
	neg.s32 	%r36, %r38;
	shl.b32 	%r7, %r19, 3;
	mul.wide.u32 	%rd9, %r3, 4;
	add.s64 	%rd10, %rd9, %rd2;
	add.s64 	%rd52, %rd10, 16;
	mov.f32 	%f66, 0f00000000;
	mul.wide.s32 	%rd13, %r19, 4;
	mov.u32 	%r35, %r2;
$L__BB4_3:
	.pragma "nounroll";
	ld.global.f32 	%f16, [%rd52+-16];
	mul.wide.s32 	%rd11, %r35, 4;
	add.s64 	%rd12, %rd1, %rd11;
	ld.global.f32 	%f17, [%rd12];
	fma.rn.f32 	%f18, %f16, %f17, %f66;
	ld.global.f32 	%f19, [%rd52+-12];
	add.s64 	%rd14, %rd12, %rd13;
	ld.global.f32 	%f20, [%rd14];
	fma.rn.f32 	%f21, %f19, %f20, %f18;
	ld.global.f32 	%f22, [%rd52+-8];
	add.s64 	%rd15, %rd14, %rd13;
	ld.global.f32 	%f23, [%rd15];
	fma.rn.f32 	%f24, %f22, %f23, %f21;
	ld.global.f32 	%f25, [%rd52+-4];
	add.s64 	%rd16, %rd15, %rd13;
	ld.global.f32 	%f26, [%rd16];
	fma.rn.f32 	%f27, %f25, %f26, %f24;
	ld.global.f32 	%f28, [%rd52];
	add.s64 	%rd17, %rd16, %rd13;
	ld.global.f32 	%f29, [%rd17];
	fma.rn.f32 	%f30, %f28, %f29, %f27;
	ld.global.f32 	%f31, [%rd52+4];
	add.s64 	%rd18, %rd17, %rd13;
	ld.global.f32 	%f32, [%rd18];
	fma.rn.f32 	%f33, %f31, %f32, %f30;
	ld.global.f32 	%f34, [%rd52+8];
	add.s64 	%rd19, %rd18, %rd13;
	ld.global.f32 	%f35, [%rd19];
	fma.rn.f32 	%f36, %f34, %f35, %f33;
	ld.global.f32 	%f37, [%rd52+12];
	add.s64 	%rd20, %rd19, %rd13;
	ld.global.f32 	%f38, [%rd20];
	fma.rn.f32 	%f66, %f37, %f38, %f36;
	add.s32 	%r36, %r36, 8;
	add.s32 	%r35, %r35, %r7;
	add.s64 	%rd52, %rd52, 32;
	setp.ne.s32 	%p5, %r36, 0;
	@%p5 bra 	$L__BB4_3;
$L__BB4_4:
	setp.eq.s32 	%p6, %r4, 0;
	@%p6 bra 	$L__BB4_12;
	and.b32  	%r13, %r18, 3;
	setp.lt.u32 	%p7, %r4, 4;
	@%p7 bra 	$L__BB4_7;
	add.s32 	%r27, %r38, %r3;
	mul.wide.u32 	%rd21, %r27, 4;
	add.s64 	%rd22, %rd2, %rd21;
	ld.global.f32 	%f40, [%rd22];
	mad.lo.s32 	%r28, %r38, %r19, %r2;
	mul.wide.s32 	%rd23, %r28, 4;
	add.s64 	%rd24, %rd1, %rd23;
	ld.global.f32 	%f41, [%rd24];
	fma.rn.f32 	%f42, %f40, %f41, %f66;
	cvt.u64.u32 	%rd25, %r3;
	cvt.u64.u32 	%rd26, %r38;
	add.s64 	%rd27, %rd26, %rd25;
	shl.b64 	%rd28, %rd27, 2;
	add.s64 	%rd29, %rd2, %rd28;
	ld.global.f32 	%f43, [%rd29+4];
	mul.wide.s32 	%rd30, %r19, 4;
	add.s64 	%rd31, %rd24, %rd30;
	ld.global.f32 	%f44, [%rd31];
	fma.rn.f32 	%f45, %f43, %f44, %f42;
	ld.global.f32 	%f46, [%rd29+8];
	add.s64 	%rd32, %rd31, %rd30;
	ld.global.f32 	%f47, [%rd32];
	fma.rn.f32 	%f48, %f46, %f47, %f45;
	ld.global.f32 	%f49, [%rd29+12];
	add.s64 	%rd33, %rd32, %rd30;
	ld.global.f32 	%f50, [%rd33];
	fma.rn.f32 	%f66, %f49, %f50, %f48;
	add.s32 	%r38, %r38, 4;
$L__BB4_7:
	setp.eq.s32 	%p8, %r13, 0;
	@%p8 bra 	$L__BB4_12;
	setp.eq.s32 	%p9, %r13, 1;
	@%p9 bra 	$L__BB4_10;
	add.s32 	%r29, %r38, %r3;
	mul.wide.u32 	%rd34, %r29, 4;
	add.s64 	%rd35, %rd2, %rd34;
	ld.global.f32 	%f52, [%rd35];
	mad.lo.s32 	%r30, %r38, %r19, %r2;
	mul.wide.s32 	%rd36, %r30, 4;
	add.s64 	%rd37, %rd1, %rd36;
	ld.global.f32 	%f53, [%rd37];
	fma.rn.f32 	%f54, %f52, %f53, %f66;
	cvt.u64.u32 	%rd38, %r3;
	cvt.u64.u32 	%rd39, %r38;
	add.s64 	%rd40, %rd39, %rd38;
	shl.b64 	%rd41, %rd40, 2;
	add.s64 	%rd42, %rd2, %rd41;
	ld.global.f32 	%f55, [%rd42+4];
	mul.wide.s32 	%rd43, %r19, 4;
	add.s64 	%rd44, %rd37, %rd43;
	ld.global.f32 	%f56, [%rd44];
	fma.rn.f32 	%f66, %f55, %f56, %f54;
	add.s32 	%r38, %r38, 2;
$L__BB4_10:
	and.b32  	%r31, %r18, 1;
	setp.eq.b32 	%p10, %r31, 1;
	not.pred 	%p11, %p10;
	@%p11 bra 	$L__BB4_12;
	add.s32 	%r32, %r38, %r3;
	mul.wide.u32 	%rd45, %r32, 4;
	add.s64 	%rd46, %rd2, %rd45;
	ld.global.f32 	%f57, [%rd46];
	mad.lo.s32 	%r33, %r38, %r19, %r2;
	mul.wide.s32 	%rd47, %r33, 4;
	add.s64 	%rd48, %rd1, %rd47;
	ld.global.f32 	%f58, [%rd48];
	fma.rn.f32 	%f66, %f57, %f58, %f66;
$L__BB4_12:
	mad.lo.s32 	%r34, %r19, %r1, %r2;
	cvta.to.global.u64 	%rd49, %rd6;
	mul.wide.s32 	%rd50, %r34, 4;
	add.s64 	%rd51, %rd49, %rd50;
	st.global.f32 	[%rd51], %f66;
$L__BB4_13:
	ret;

}


// ===== COMPILED SASS (sm_100) =====

	.target	sm_100

	.elftype	@"ET_EXEC"


//--------------------- .note.nv.tkinfo           --------------------------
	.section	.note.nv.tkinfo,"",@"SHT_NOTE"
	.sectionflags	@"SHF_NOTE_NV_TKINFO"
	.tkinfo
        /*0018*/ 	.word	0x00000002
        /*0030*/ 	.string	""
        /*0030*/ 	.string	"ptxas"
        /*0030*/ 	.string	"Cuda compilation tools, release 13.0, V13.0.88"
        /*0030*/ 	.string	"Build cuda_13.0.r13.0/compiler.36424714_0"
        /*0030*/ 	.string	"-arch sm_100 -m 64 "



//--------------------- .note.nv.cuinfo           --------------------------
	.section	.note.nv.cuinfo,"",@"SHT_NOTE"
	.sectionflags	@"SHF_NOTE_NV_CUINFO"
        /*0018*/ 	.short	0x0002
        /*001a*/ 	.short	0x0064
        /*001c*/ 	.short	0x0082
	.zero		2


//--------------------- .nv.info                  --------------------------
	.section	.nv.info,"",@"SHT_CUDA_INFO"
	.align	4


	//----- nvinfo : EIATTR_REGCOUNT
	.align		4
        /*0000*/ 	.byte	0x04, 0x2f
        /*0002*/ 	.short	(.L_1 - .L_0)
	.align		4
.L_0:
        /*0004*/ 	.word	index@(_Z7matmulTPfS_S_ii)
        /*0008*/ 	.word	0x0000001f


	//----- nvinfo : EIATTR_FRAME_SIZE
	.align		4
.L_1:
        /*000c*/ 	.byte	0x04, 0x11
        /*000e*/ 	.short	(.L_3 - .L_2)
	.align		4
.L_2:
        /*0010*/ 	.word	index@(_Z7matmulTPfS_S_ii)
        /*0014*/ 	.word	0x00000000


	//----- nvinfo : EIATTR_REGCOUNT
	.align		4
.L_3:
        /*0018*/ 	.byte	0x04, 0x2f
        /*001a*/ 	.short	(.L_5 - .L_4)
	.align		4
.L_4:
        /*001c*/ 	.word	index@(_Z7findMaxPfS_i)
        /*0020*/ 	.word	0x00000019


	//----- nvinfo : EIATTR_FRAME_SIZE
	.align		4
.L_5:
        /*0024*/ 	.byte	0x04, 0x11
        /*0026*/ 	.short	(.L_7 - .L_6)
	.align		4
.L_6:
        /*0028*/ 	.word	index@(_Z7findMaxPfS_i)
        /*002c*/ 	.word	0x00000000


	//----- nvinfo : EIATTR_REGCOUNT
	.align		4
.L_7:
        /*0030*/ 	.byte	0x04, 0x2f
        /*0032*/ 	.short	(.L_9 - .L_8)
	.align		4
.L_8:
        /*0034*/ 	.word	index@(_Z7findSumPfS_S_i)
        /*0038*/ 	.word	0x0000001d


	//----- nvinfo : EIATTR_FRAME_SIZE
	.align		4
.L_9:
        /*003c*/ 	.byte	0x04, 0x11
        /*003e*/ 	.short	(.L_11 - .L_10)
	.align		4
.L_10:
        /*0040*/ 	.word	index@(_Z7findSumPfS_S_i)
        /*0044*/ 	.word	0x00000000


	//----- nvinfo : EIATTR_REGCOUNT
	.align		4
.L_11:
        /*0048*/ 	.byte	0x04, 0x2f
        /*004a*/ 	.short	(.L_13 - .L_12)
	.align		4
.L_12:
        /*004c*/ 	.word	index@(_Z7SoftmaxPfS_S_S_i)
        /*0050*/ 	.word	0x00000010


	//----- nvinfo : EIATTR_FRAME_SIZE
	.align		4
.L_13:
        /*0054*/ 	.byte	0x04, 0x11
        /*0056*/ 	.short	(.L_15 - .L_14)
	.align		4
.L_14:
        /*0058*/ 	.word	index@($__internal_0_$__cuda_sm3x_div_rn_noftz_f32_slowpath)
        /*005c*/ 	.word	0x00000000


	//----- nvinfo : EIATTR_FRAME_SIZE
	.align		4
.L_15:
        /*0060*/ 	.byte	0x04, 0x11
        /*0062*/ 	.short	(.L_17 - .L_16)
	.align		4
.L_16:
        /*0064*/ 	.word	index@(_Z7SoftmaxPfS_S_S_i)
        /*0068*/ 	.word	0x00000000


	//----- nvinfo : EIATTR_REGCOUNT
	.align		4
.L_17:
        /*006c*/ 	.byte	0x04, 0x2f
        /*006e*/ 	.short	(.L_19 - .L_18)
	.align		4
.L_18:
        /*0070*/ 	.word	index@(_Z6matmulPfS_S_ii)
        /*0074*/ 	.word	0x00000020


	//----- nvinfo : EIATTR_FRAME_SIZE
	.align		4
.L_19:
        /*0078*/ 	.byte	0x04, 0x11
        /*007a*/ 	.short	(.L_21 - .L_20)
	.align		4
.L_20:
        /*007c*/ 	.word	index@(_Z6matmulPfS_S_ii)
        /*0080*/ 	.word	0x00000000


	//----- nvinfo : EIATTR_MIN_STACK_SIZE
	.align		4
.L_21:
        /*0084*/ 	.byte	0x04, 0x12
        /*0086*/ 	.short	(.L_23 - .L_22)
	.align		4
.L_22:
        /*0088*/ 	.word	index@(_Z6matmulPfS_S_ii)
        /*008c*/ 	.word	0x00000000


	//----- nvinfo : EIATTR_MIN_STACK_SIZE
	.align		4
.L_23:
        /*0090*/ 	.byte	0x04, 0x12
        /*0092*/ 	.short	(.L_25 - .L_24)
	.align		4
.L_24:
        /*0094*/ 	.word	index@(_Z7SoftmaxPfS_S_S_i)
        /*0098*/ 	.word	0x00000000


	//----- nvinfo : EIATTR_MIN_STACK_SIZE
	.align		4
.L_25:
        /*009c*/ 	.byte	0x04, 0x12
        /*009e*/ 	.short	(.L_27 - .L_26)
	.align		4
.L_26:
        /*00a0*/ 	.word	index@(_Z7findSumPfS_S_i)
        /*00a4*/ 	.word	0x00000000


	//----- nvinfo : EIATTR_MIN_STACK_SIZE
	.align		4
.L_27:
        /*00a8*/ 	.byte	0x04, 0x12
        /*00aa*/ 	.short	(.L_29 - .L_28)
	.align		4
.L_28:
        /*00ac*/ 	.word	index@(_Z7findMaxPfS_i)
        /*00b0*/ 	.word	0x00000000


	//----- nvinfo : EIATTR_MIN_STACK_SIZE
	.align		4
.L_29:
        /*00b4*/ 	.byte	0x04, 0x12
        /*00b6*/ 	.short	(.L_31 - .L_30)
	.align		4
.L_30:
        /*00b8*/ 	.word	index@(_Z7matmulTPfS_S_ii)
        /*00bc*/ 	.word	0x00000000
.L_31:


//--------------------- .nv.compat                --------------------------
	.section	.nv.compat,"",@"SHT_CUDA_COMPAT_INFO"
	.align	4
        /*0000*/ 	.byte	0x02, 0x09, 0x00, 0x00, 0x02, 0x02, 0x01, 0x00, 0x02, 0x05, 0x05, 0x00, 0x03, 0x07, 0x01, 0x01
        /*0010*/ 	.byte	0x02, 0x03, 0x00, 0x00, 0x02, 0x06, 0x01, 0x00, 0x04, 0x0b, 0x08, 0x00, 0x01, 0x00, 0x00, 0x00
        /*0020*/ 	.byte	0x00, 0x00, 0x00, 0x00


//--------------------- .nv.info._Z6matmulPfS_S_ii --------------------------
	.section	.nv.info._Z6matmulPfS_S_ii,"",@"SHT_CUDA_INFO"
	.sectionflags	@""
	.align	4


	//----- nvinfo : EIATTR_CUDA_API_VERSION
	.align		4
        /*0000*/ 	.byte	0x04, 0x37
        /*0002*/ 	.short	(.L_33 - .L_32)
.L_32:
        /*0004*/ 	.word	0x00000082


	//----- nvinfo : EIATTR_KPARAM_INFO
	.align		4
.L_33:
        /*0008*/ 	.byte	0x04, 0x17
        /*000a*/ 	.short	(.L_35 - .L_34)
.L_34:
        /*000c*/ 	.word	0x00000000
        /*0010*/ 	.short	0x0004
        /*0012*/ 	.short	0x001c
        /*0014*/ 	.byte	0x00, 0xf0, 0x11, 0x00


	//----- nvinfo : EIATTR_KPARAM_INFO
	.align		4
.L_35:
        /*0018*/ 	.byte	0x04, 0x17
        /*001a*/ 	.short	(.L_37 - .L_36)
.L_36:
        /*001c*/ 	.word	0x00000000
        /*0020*/ 	.short	0x0003
        /*0022*/ 	.short	0x0018
        /*0024*/ 	.byte	0x00, 0xf0, 0x11, 0x00


	//----- nvinfo : EIATTR_KPARAM_INFO
	.align		4
.L_37:
        /*0028*/ 	.byte	0x04, 0x17
        /*002a*/ 	.short	(.L_39 - .L_38)
.L_38:
        /*002c*/ 	.word	0x00000000
        /*0030*/ 	.short	0x0002
        /*0032*/ 	.short	0x0010
        /*0034*/ 	.byte	0x00, 0xf5, 0x21, 0x00


	//----- nvinfo : EIATTR_KPARAM_INFO
	.align		4
.L_39:
        /*0038*/ 	.byte	0x04, 0x17
        /*003a*/ 	.short	(.L_41 - .L_40)
.L_40:
        /*003c*/ 	.word	0x00000000
        /*0040*/ 	.short	0x0001
        /*0042*/ 	.short	0x0008
        /*0044*/ 	.byte	0x00, 0xf5, 0x21, 0x00


	//----- nvinfo : EIATTR_KPARAM_INFO
	.align		4
.L_41:
        /*0048*/ 	.byte	0x04, 0x17
        /*004a*/ 	.short	(.L_43 - .L_42)
.L_42:
        /*004c*/ 	.word	0x00000000
        /*0050*/ 	.short	0x0000
        /*0052*/ 	.short	0x0000
        /*0054*/ 	.byte	0x00, 0xf5, 0x21, 0x00


	//----- nvinfo : EIATTR_SPARSE_MMA_MASK
	.align		4
.L_43:
        /*0058*/ 	.byte	0x03, 0x50
        /*005a*/ 	.short	0x0000


	//----- nvinfo : EIATTR_MAXREG_COUNT
	.align		4
        /*005c*/ 	.byte	0x03, 0x1b
        /*005e*/ 	.short	0x00ff


	//----- nvinfo : EIATTR_MERCURY_ISA_VERSION
	.align		4
        /*0060*/ 	.byte	0x03, 0x5f
        /*0062*/ 	.short	0x0101


	//----- nvinfo : EIATTR_VRC_CTA_INIT_COUNT
	.align		4
        /*0064*/ 	.byte	0x02, 0x4a
	.zero		1
	.zero		1


	//----- nvinfo : EIATTR_EXIT_INSTR_OFFSETS
	.align		4
        /*0068*/ 	.byte	0x04, 0x1c
        /*006a*/ 	.short	(.L_45 - .L_44)


	//   ....[0]....
.L_44:
        /*006c*/ 	.word	0x000000c0


	//   ....[1]....
        /*0070*/ 	.word	0x000008a0


	//----- nvinfo : EIATTR_CBANK_PARAM_SIZE
	.align		4
.L_45:
        /*0074*/ 	.byte	0x03, 0x19
        /*0076*/ 	.short	0x0020


	//----- nvinfo : EIATTR_PARAM_CBANK
	.align		4
        /*0078*/ 	.byte	0x04, 0x0a
        /*007a*/ 	.short	(.L_47 - .L_46)
	.align		4
.L_46:
        /*007c*/ 	.word	index@(.nv.constant0._Z6matmulPfS_S_ii)
        /*0080*/ 	.short	0x0380
        /*0082*/ 	.short	0x0020


	//----- nvinfo : EIATTR_SW_WAR
	.align		4
.L_47:
        /*0084*/ 	.byte	0x04, 0x36
        /*0086*/ 	.short	(.L_49 - .L_48)
.L_48:
        /*0088*/ 	.word	0x00000008
.L_49:


//--------------------- .nv.info._Z7SoftmaxPfS_S_S_i --------------------------
	.section	.nv.info._Z7SoftmaxPfS_S_S_i,"",@"SHT_CUDA_INFO"
	.sectionflags	@""
	.align	4


	//----- nvinfo : EIATTR_CUDA_API_VERSION
	.align		4
        /*0000*/ 	.byte	0x04, 0x37
        /*0002*/ 	.short	(.L_51 - .L_50)
.L_50:
        /*0004*/ 	.word	0x00000082


	//----- nvinfo : EIATTR_KPARAM_INFO
	.align		4
.L_51:
        /*0008*/ 	.byte	0x04, 0x17
        /*000a*/ 	.short	(.L_53 - .L_52)
.L_52:
        /*000c*/ 	.word	0x00000000
        /*0010*/ 	.short	0x0004
        /*0012*/ 	.short	0x0020
        /*0014*/ 	.byte	0x00, 0xf0, 0x11, 0x00


	//----- nvinfo : EIATTR_KPARAM_INFO
	.align		4
.L_53:
        /*0018*/ 	.byte	0x04, 0x17
        /*001a*/ 	.short	(.L_55 - .L_54)
.L_54:
        /*001c*/ 	.word	0x00000000
        /*0020*/ 	.short	0x0003
        /*0022*/ 	.short	0x0018
        /*0024*/ 	.byte	0x00, 0xf5, 0x21, 0x00


	//----- nvinfo : EIATTR_KPARAM_INFO
	.align		4
.L_55:
        /*0028*/ 	.byte	0x04, 0x17
        /*002a*/ 	.short	(.L_57 - .L_56)
.L_56:
        /*002c*/ 	.word	0x00000000
        /*0030*/ 	.short	0x0002
        /*0032*/ 	.short	0x0010
        /*0034*/ 	.byte	0x00, 0xf5, 0x21, 0x00


	//----- nvinfo : EIATTR_KPARAM_INFO
	.align		4
.L_57:
        /*0038*/ 	.byte	0x04, 0x17
        /*003a*/ 	.short	(.L_59 - .L_58)
.L_58:
        /*003c*/ 	.word	0x00000000
        /*0040*/ 	.short	0x0001
        /*0042*/ 	.short	0x0008
        /*0044*/ 	.byte	0x00, 0xf5, 0x21, 0x00


	//----- nvinfo : EIATTR_KPARAM_INFO
	.align		4
.L_59:
        /*0048*/ 	.byte	0x04, 0x17
        /*004a*/ 	.short	(.L_61 - .L_60)
.L_60:
        /*004c*/ 	.word	0x00000000
        /*0050*/ 	.short	0x0000
        /*0052*/ 	.short	0x0000
        /*0054*/ 	.byte	0x00, 0xf5, 0x21, 0x00


	//----- nvinfo : EIATTR_SPARSE_MMA_MASK
	.align		4
.L_61:
        /*0058*/ 	.byte	0x03, 0x50
        /*005a*/ 	.short	0x0000


	//----- nvinfo : EIATTR_MAXREG_COUNT
	.align		4
        /*005c*/ 	.byte	0x03, 0x1b
        /*005e*/ 	.short	0x00ff


	//----- nvinfo : EIATTR_MERCURY_ISA_VERSION
	.align		4
        /*0060*/ 	.byte	0x03, 0x5f
        /*0062*/ 	.short	0x0101


	//----- nvinfo : EIATTR_VRC_CTA_INIT_COUNT
	.align		4
        /*0064*/ 	.byte	0x02, 0x4a
	.zero		1
	.zero		1


	//----- nvinfo : EIATTR_EXIT_INSTR_OFFSETS
	.align		4
        /*0068*/ 	.byte	0x04, 0x1c
        /*006a*/ 	.short	(.L_63 - .L_62)


	//   ....[0]....
.L_62:
        /*006c*/ 	.word	0x000000c0


	//   ....[1]....
        /*0070*/ 	.word	0x00000330


	//----- nvinfo : EIATTR_CRS_STACK_SIZE
	.align		4
.L_63:
        /*0074*/ 	.byte	0x04, 0x1e
        /*0076*/ 	.short	(.L_65 - .L_64)
.L_64:
        /*0078*/ 	.word	0x00000000


	//----- nvinfo : EIATTR_CBANK_PARAM_SIZE
	.align		4
.L_65:
        /*007c*/ 	.byte	0x03, 0x19
        /*007e*/ 	.short	0x0024


	//----- nvinfo : EIATTR_PARAM_CBANK
	.align		4
        /*0080*/ 	.byte	0x04, 0x0a
        /*0082*/ 	.short	(.L_67 - .L_66)
	.align		4
.L_66:
        /*0084*/ 	.word	index@(.nv.constant0._Z7SoftmaxPfS_S_S_i)
        /*0088*/ 	.short	0x0380
        /*008a*/ 	.short	0x0024


	//----- nvinfo : EIATTR_SW_WAR
	.align		4
.L_67:
        /*008c*/ 	.byte	0x04, 0x36
        /*008e*/ 	.short	(.L_69 - .L_68)
.L_68:
        /*0090*/ 	.word	0x00000008
.L_69:


//--------------------- .nv.info._Z7findSumPfS_S_i --------------------------
	.section	.nv.info._Z7findSumPfS_S_i,"",@"SHT_CUDA_INFO"
	.sectionflags	@""
	.align	4


	//----- nvinfo : EIATTR_CUDA_API_VERSION
	.align		4
        /*0000*/ 	.byte	0x04, 0x37
        /*0002*/ 	.short	(.L_71 - .L_70)
.L_70:
        /*0004*/ 	.word	0x00000082


	//----- nvinfo : EIATTR_KPARAM_INFO
	.align		4
.L_71:
        /*0008*/ 	.byte	0x04, 0x17
        /*000a*/ 	.short	(.L_73 - .L_72)
.L_72:
        /*000c*/ 	.word	0x00000000
        /*0010*/ 	.short	0x0003
        /*0012*/ 	.short	0x0018
        /*0014*/ 	.byte	0x00, 0xf0, 0x11, 0x00


	//----- nvinfo : EIATTR_KPARAM_INFO
	.align		4
.L_73:
        /*0018*/ 	.byte	0x04, 0x17
        /*001a*/ 	.short	(.L_75 - .L_74)
.L_74:
        /*001c*/ 	.word	0x00000000
        /*0020*/ 	.short	0x0002
        /*0022*/ 	.short	0x0010
        /*0024*/ 	.byte	0x00, 0xf5, 0x21, 0x00


	//----- nvinfo : EIATTR_KPARAM_INFO
	.align		4
.L_75:
        /*0028*/ 	.byte	0x04, 0x17
        /*002a*/ 	.short	(.L_77 - .L_76)
.L_76:
        /*002c*/ 	.word	0x00000000
        /*0030*/ 	.short	0x0001
        /*0032*/ 	.short	0x0008
        /*0034*/ 	.byte	0x00, 0xf5, 0x21, 0x00


	//----- nvinfo : EIATTR_KPARAM_INFO
	.align		4
.L_77:
        /*0038*/ 	.byte	0x04, 0x17
        /*003a*/ 	.short	(.L_79 - .L_78)
.L_78:
        /*003c*/ 	.word	0x00000000
        /*0040*/ 	.short	0x0000
        /*0042*/ 	.short	0x0000
        /*0044*/ 	.byte	0x00, 0xf5, 0x21, 0x00


	//----- nvinfo : EIATTR_SPARSE_MMA_MASK
	.align		4
.L_79:
        /*0048*/ 	.byte	0x03, 0x50
        /*004a*/ 	.short	0x0000


	//----- nvinfo : EIATTR_MAXREG_COUNT
	.align		4
        /*004c*/ 	.byte	0x03, 0x1b
        /*004e*/ 	.short	0x00ff


	//----- nvinfo : EIATTR_NUM_BARRIERS
	.align		4
        /*0050*/ 	.byte	0x02, 0x4c
        /*0052*/ 	.byte	0x01
	.zero		1


	//----- nvinfo : EIATTR_MERCURY_ISA_VERSION
	.align		4
        /*0054*/ 	.byte	0x03, 0x5f
        /*0056*/ 	.short	0x0101


	//----- nvinfo : EIATTR_VRC_CTA_INIT_COUNT
	.align		4
        /*0058*/ 	.byte	0x02, 0x4a
	.zero		1
	.zero		1


	//----- nvinfo : EIATTR_EXIT_INSTR_OFFSETS
	.align		4
        /*005c*/ 	.byte	0x04, 0x1c
        /*005e*/ 	.short	(.L_81 - .L_80)


	//   ....[0]....
.L_80:
        /*0060*/ 	.word	0x00000be0


	//   ....[1]....
        /*0064*/ 	.word	0x00000c30


	//   ....[2]....
        /*0068*/ 	.word	0x00000c80


	//----- nvinfo : EIATTR_CRS_STACK_SIZE
	.align		4
.L_81:
        /*006c*/ 	.byte	0x04, 0x1e
        /*006e*/ 	.short	(.L_83 - .L_82)
.L_82:
        /*0070*/ 	.word	0x00000000


	//----- nvinfo : EIATTR_CBANK_PARAM_SIZE
	.align		4
.L_83:
        /*0074*/ 	.byte	0x03, 0x19
        /*0076*/ 	.short	0x001c


	//----- nvinfo : EIATTR_PARAM_CBANK
	.align		4
        /*0078*/ 	.byte	0x04, 0x0a
        /*007a*/ 	.short	(.L_85 - .L_84)
	.align		4
.L_84:
        /*007c*/ 	.word	index@(.nv.constant0._Z7findSumPfS_S_i)
        /*0080*/ 	.short	0x0380
        /*0082*/ 	.short	0x001c


	//----- nvinfo : EIATTR_SW_WAR
	.align		4
.L_85:
        /*0084*/ 	.byte	0x04, 0x36
        /*0086*/ 	.short	(.L_87 - .L_86)
.L_86:
        /*0088*/ 	.word	0x00000008
.L_87:


//--------------------- .nv.info._Z7findMaxPfS_i  --------------------------
	.section	.nv.info._Z7findMaxPfS_i,"",@"SHT_CUDA_INFO"
	.sectionflags	@""
	.align	4


	//----- nvinfo : EIATTR_CUDA_API_VERSION
	.align		4
        /*0000*/ 	.byte	0x04, 0x37
        /*0002*/ 	.short	(.L_89 - .L_88)
.L_88:
        /*0004*/ 	.word	0x00000082


	//----- nvinfo : EIATTR_KPARAM_INFO
	.align		4
.L_89:
        /*0008*/ 	.byte	0x04, 0x17
        /*000a*/ 	.short	(.L_91 - .L_90)
.L_90:
        /*000c*/ 	.word	0x00000000
        /*0010*/ 	.short	0x0002
        /*0012*/ 	.short	0x0010
        /*0014*/ 	.byte	0x00, 0xf0, 0x11, 0x00


	//----- nvinfo : EIATTR_KPARAM_INFO
	.align		4
.L_91:
        /*0018*/ 	.byte	0x04, 0x17
        /*001a*/ 	.short	(.L_93 - .L_92)
.L_92:
        /*001c*/ 	.word	0x00000000
        /*0020*/ 	.short	0x0001
        /*0022*/ 	.short	0x0008
        /*0024*/ 	.byte	0x00, 0xf5, 0x21, 0x00


	//----- nvinfo : EIATTR_KPARAM_INFO
	.align		4
.L_93:
        /*0028*/ 	.byte	0x04, 0x17
        /*002a*/ 	.short	(.L_95 - .L_94)
.L_94:
        /*002c*/ 	.word	0x00000000
        /*0030*/ 	.short	0x0000
        /*0032*/ 	.short	0x0000
        /*0034*/ 	.byte	0x00, 0xf5, 0x21, 0x00


	//----- nvinfo : EIATTR_SPARSE_MMA_MASK
	.align		4
.L_95:
        /*0038*/ 	.byte	0x03, 0x50
        /*003a*/ 	.short	0x0000


	//----- nvinfo : EIATTR_MAXREG_COUNT
	.align		4
        /*003c*/ 	.byte	0x03, 0x1b
        /*003e*/ 	.short	0x00ff


	//----- nvinfo : EIATTR_NUM_BARRIERS
	.align		4
        /*0040*/ 	.byte	0x02, 0x4c
        /*0042*/ 	.byte	0x01
	.zero		1


	//----- nvinfo : EIATTR_MERCURY_ISA_VERSION
	.align		4
        /*0044*/ 	.byte	0x03, 0x5f
        /*0046*/ 	.short	0x0101


	//----- nvinfo : EIATTR_VRC_CTA_INIT_COUNT
	.align		4
        /*0048*/ 	.byte	0x02, 0x4a
	.zero		1
	.zero		1


	//----- nvinfo : EIATTR_EXIT_INSTR_OFFSETS
	.align		4
        /*004c*/ 	.byte	0x04, 0x1c
        /*004e*/ 	.short	(.L_97 - .L_96)


	//   ....[0]....
.L_96:
        /*0050*/ 	.word	0x000008a0


	//   ....[1]....
        /*0054*/ 	.word	0x000008e0


	//   ....[2]....
        /*0058*/ 	.word	0x00000930


	//----- nvinfo : EIATTR_CRS_STACK_SIZE
	.align		4
.L_97:
        /*005c*/ 	.byte	0x04, 0x1e
        /*005e*/ 	.short	(.L_99 - .L_98)
.L_98:
        /*0060*/ 	.word	0x00000000


	//----- nvinfo : EIATTR_CBANK_PARAM_SIZE
	.align		4
.L_99:
        /*0064*/ 	.byte	0x03, 0x19
        /*0066*/ 	.short	0x0014


	//----- nvinfo : EIATTR_PARAM_CBANK
	.align		4
        /*0068*/ 	.byte	0x04, 0x0a
        /*006a*/ 	.short	(.L_101 - .L_100)
	.align		4
.L_100:
        /*006c*/ 	.word	index@(.nv.constant0._Z7findMaxPfS_i)
        /*0070*/ 	.short	0x0380
        /*0072*/ 	.short	0x0014


	//----- nvinfo : EIATTR_SW_WAR
	.align		4
.L_101:
        /*0074*/ 	.byte	0x04, 0x36
        /*0076*/ 	.short	(.L_103 - .L_102)
.L_102:
        /*0078*/ 	.word	0x00000008
.L_103:


//--------------------- .nv.info._Z7matmulTPfS_S_ii --------------------------
	.section	.nv.info._Z7matmulTPfS_S_ii,"",@"SHT_CUDA_INFO"
	.sectionflags	@""
	.align	4


	//----- nvinfo : EIATTR_CUDA_API_VERSION
	.align		4
        /*0000*/ 	.byte	0x04, 0x37
        /*0002*/ 	.short	(.L_105 - .L_104)
.L_104:
        /*0004*/ 	.word	0x00000082


	//----- nvinfo : EIATTR_KPARAM_INFO
	.align		4
.L_105:
        /*0008*/ 	.byte	0x04, 0x17
        /*000a*/ 	.short	(.L_107 - .L_106)
.L_106:
        /*000c*/ 	.word	0x00000000
        /*0010*/ 	.short	0x0004
        /*0012*/ 	.short	0x001c
        /*0014*/ 	.byte	0x00, 0xf0, 0x11, 0x00


	//----- nvinfo : EIATTR_KPARAM_INFO
	.align		4
.L_107:
        /*0018*/ 	.byte	0x04, 0x17
        /*001a*/ 	.short	(.L_109 - .L_108)
.L_108:
        /*001c*/ 	.word	0x00000000
        /*0020*/ 	.short	0x0003
        /*0022*/ 	.short	0x0018
        /*0024*/ 	.byte	0x00, 0xf0, 0x11, 0x00


	//----- nvinfo : EIATTR_KPARAM_INFO
	.align		4
.L_109:
        /*0028*/ 	.byte	0x04, 0x17
        /*002a*/ 	.short	(.L_111 - .L_110)
.L_110:
        /*002c*/ 	.word	0x00000000
        /*0030*/ 	.short	0x0002
        /*0032*/ 	.short	0x0010
        /*0034*/ 	.byte	0x00, 0xf5, 0x21, 0x00


	//----- nvinfo : EIATTR_KPARAM_INFO
	.align		4
.L_111:
        /*0038*/ 	.byte	0x04, 0x17
        /*003a*/ 	.short	(.L_113 - .L_112)
.L_112:
        /*003c*/ 	.word	0x00000000
        /*0040*/ 	.short	0x0001
        /*0042*/ 	.short	0x0008
        /*0044*/ 	.byte	0x00, 0xf5, 0x21, 0x00


	//----- nvinfo : EIATTR_KPARAM_INFO
	.align		4
.L_113:
        /*0048*/ 	.byte	0x04, 0x17
        /*004a*/ 	.short	(.L_115 - .L_114)
.L_114:
        /*004c*/ 	.word	0x00000000
        /*0050*/ 	.short	0x0000
        /*0052*/ 	.short	0x0000
        /*0054*/ 	.byte	0x00, 0xf5, 0x21, 0x00


	//----- nvinfo : EIATTR_SPARSE_MMA_MASK
	.align		4
.L_115:
        /*0058*/ 	.byte	0x03, 0x50
        /*005a*/ 	.short	0x0000


	//----- nvinfo : EIATTR_MAXREG_COUNT
	.align		4
        /*005c*/ 	.byte	0x03, 0x1b
        /*005e*/ 	.short	0x00ff


	//----- nvinfo : EIATTR_MERCURY_ISA_VERSION
	.align		4
        /*0060*/ 	.byte	0x03, 0x5f
        /*0062*/ 	.short	0x0101


	//----- nvinfo : EIATTR_VRC_CTA_INIT_COUNT
	.align		4
        /*0064*/ 	.byte	0x02, 0x4a
	.zero		1
	.zero		1


	//----- nvinfo : EIATTR_EXIT_INSTR_OFFSETS
	.align		4
        /*0068*/ 	.byte	0x04, 0x1c
        /*006a*/ 	.short	(.L_117 - .L_116)


	//   ....[0]....
.L_116:
        /*006c*/ 	.word	0x000000c0


	//   ....[1]....
        /*0070*/ 	.word	0x00000bd0


	//----- nvinfo : EIATTR_CBANK_PARAM_SIZE
	.align		4
.L_117:
        /*0074*/ 	.byte	0x03, 0x19
        /*0076*/ 	.short	0x0020


	//----- nvinfo : EIATTR_PARAM_CBANK
	.align		4
        /*0078*/ 	.byte	0x04, 0x0a
        /*007a*/ 	.short	(.L_119 - .L_118)
	.align		4
.L_118:
        /*007c*/ 	.word	index@(.nv.constant0._Z7matmulTPfS_S_ii)
        /*0080*/ 	.short	0x0380
        /*0082*/ 	.short	0x0020


	//----- nvinfo : EIATTR_SW_WAR
	.align		4
.L_119:
        /*0084*/ 	.byte	0x04, 0x36
        /*0086*/ 	.short	(.L_121 - .L_120)
.L_120:
        /*0088*/ 	.word	0x00000008
.L_121:


//--------------------- .nv.callgraph             --------------------------
	.section	.nv.callgraph,"",@"SHT_CUDA_CALLGRAPH"
	.align	4
	.sectionentsize	8
	.align		4
        /*0000*/ 	.word	0x00000000
	.align		4
        /*0004*/ 	.word	0xffffffff
	.align		4
        /*0008*/ 	.word	0x00000000
	.align		4
        /*000c*/ 	.word	0xfffffffe
	.align		4
        /*0010*/ 	.word	0x00000000
	.align		4
        /*0014*/ 	.word	0xfffffffd
	.align		4
        /*0018*/ 	.word	0x00000000
	.align		4
        /*001c*/ 	.word	0xfffffffc


//--------------------- .text._Z6matmulPfS_S_ii   --------------------------
	.section	.text._Z6matmulPfS_S_ii,"ax",@progbits
	.align	128
        .global         _Z6matmulPfS_S_ii
        .type           _Z6matmulPfS_S_ii,@function
        .size           _Z6matmulPfS_S_ii,(.L_x_51 - _Z6matmulPfS_S_ii)
        .other          _Z6matmulPfS_S_ii,@"STO_CUDA_ENTRY STV_DEFAULT"
_Z6matmulPfS_S_ii:
.text._Z6matmulPfS_S_ii:
[----:B------:R-:W-:Y:S01]  /*0000*/  LDC R1, c[0x0][0x37c] ;  /* 0x0000df00ff017b82 */ /* 0x000fe20000000800 */
[----:B------:R-:W0:Y:S01]  /*0010*/  S2R R0, SR_TID.X ;  /* 0x0000000000007919 */ /* 0x000e220000002100 */
[----:B------:R-:W1:Y:S06]  /*0020*/  LDCU UR4, c[0x0][0x364] ;  /* 0x00006c80ff0477ac */ /* 0x000e6c0008000800 */
[----:B------:R-:W2:Y:S01]  /*0030*/  LDC.64 R2, c[0x0][0x398] ;  /* 0x0000e600ff027b82 */ /* 0x000ea20000000a00 */
[----:B------:R-:W0:Y:S01]  /*0040*/  S2R R5, SR_CTAID.X ;  /* 0x0000000000057919 */ /* 0x000e220000002500 */
[----:B------:R-:W0:Y:S01]  /*0050*/  LDCU UR5, c[0x0][0x360] ;  /* 0x00006c00ff0577ac */ /* 0x000e220008000800 */
[----:B------:R-:W1:Y:S01]  /*0060*/  S2R R19, SR_TID.Y ;  /* 0x0000000000137919 */ /* 0x000e620000002200 */
[----:B------:R-:W1:Y:S01]  /*0070*/  S2R R4, SR_CTAID.Y ;  /* 0x0000000000047919 */ /* 0x000e620000002600 */
[----:B0-----:R-:W-:-:S05]  /*0080*/  IMAD R0, R5, UR5, R0 ;  /* 0x0000000505007c24 */ /* 0x001fca000f8e0200 */
[----:B--2---:R-:W-:Y:S01]  /*0090*/  ISETP.GE.AND P0, PT, R0, R3, PT ;  /* 0x000000030000720c */ /* 0x004fe20003f06270 */
[----:B-1----:R-:W-:-:S05]  /*00a0*/  IMAD R19, R4, UR4, R19 ;  /* 0x0000000404137c24 */ /* 0x002fca000f8e0213 */
[----:B------:R-:W-:-:S13]  /*00b0*/  ISETP.GE.OR P0, PT, R19, R2, P0 ;  /* 0x000000021300720c */ /* 0x000fda0000706670 */
[----:B------:R-:W-:Y:S05]  /*00c0*/  @P0 EXIT ;  /* 0x000000000000094d */ /* 0x000fea0003800000 */
[C---:B------:R-:W-:Y:S01]  /*00d0*/  ISETP.GE.U32.AND P1, PT, R2.reuse, 0x8, PT ;  /* 0x000000080200780c */ /* 0x040fe20003f26070 */
[----:B------:R-:W0:Y:S01]  /*00e0*/  LDCU.64 UR4, c[0x0][0x358] ;  /* 0x00006b00ff0477ac */ /* 0x000e220008000a00 */
[----:B------:R-:W-:Y:S01]  /*00f0*/  LOP3.LUT R27, R2, 0x7, RZ, 0xc0, !PT ;  /* 0x00000007021b7812 */ /* 0x000fe200078ec0ff */
[----:B------:R-:W-:Y:S02]  /*0100*/  HFMA2 R24, -RZ, RZ, 0, 0 ;  /* 0x00000000ff187431 */ /* 0x000fe400000001ff */
[----:B------:R-:W-:Y:S01]  /*0110*/  IMAD R18, R19, R2, RZ ;  /* 0x0000000213127224 */ /* 0x000fe200078e02ff */
[----:B------:R-:W-:Y:S02]  /*0120*/  MOV R21, RZ ;  /* 0x000000ff00157202 */ /* 0x000fe40000000f00 */
[----:B------:R-:W-:-:S05]  /*0130*/  ISETP.NE.AND P0, PT, R27, RZ, PT ;  /* 0x000000ff1b00720c */ /* 0x000fca0003f05270 */
[----:B------:R-:W-:Y:S08]  /*0140*/  @!P1 BRA `(.L_x_0) ;  /* 0x0000000000c49947 */ /* 0x000ff00003800000 */
[----:B------:R-:W1:Y:S01]  /*0150*/  LDC.64 R4, c[0x0][0x388] ;  /* 0x0000e200ff047b82 */ /* 0x000e620000000a00 */
[----:B------:R-:W-:Y:S02]  /*0160*/  LOP3.LUT R21, R2, 0x7ffffff8, RZ, 0xc0, !PT ;  /* 0x7ffffff802157812 */ /* 0x000fe400078ec0ff */
[----:B------:R-:W-:Y:S02]  /*0170*/  MOV R24, RZ ;  /* 0x000000ff00187202 */ /* 0x000fe40000000f00 */
[----:B------:R-:W-:Y:S02]  /*0180*/  MOV R20, R0 ;  /* 0x0000000000147202 */ /* 0x000fe40000000f00 */
[----:B------:R-:W-:Y:S01]  /*0190*/  IADD3 R22, PT, PT, -R21, RZ, RZ ;  /* 0x000000ff15167210 */ /* 0x000fe20007ffe1ff */
[----:B-1----:R-:W-:-:S03]  /*01a0*/  IMAD.WIDE.U32 R4, R18, 0x4, R4 ;  /* 0x0000000412047825 */ /* 0x002fc600078e0004 */
[----:B------:R-:W-:-:S04]  /*01b0*/  IADD3 R6, P1, PT, R4, 0x10, RZ ;  /* 0x0000001004067810 */ /* 0x000fc80007f3e0ff */
[----:B------:R-:W-:-:S09]  /*01c0*/  IADD3.X R7, PT, PT, RZ, R5, RZ, P1, !PT ;  /* 0x00000005ff077210 */ /* 0x000fd20000ffe4ff */
.L_x_1:
[----:B------:R-:W1:Y:S01]  /*01d0*/  LDC.64 R16, c[0x0][0x390] ;  /* 0x0000e400ff107b82 */ /* 0x000e620000000a00 */
[----:B------:R-:W-:Y:S02]  /*01e0*/  MOV R4, R6 ;  /* 0x0000000600047202 */ /* 0x000fe40000000f00 */
[----:B------:R-:W-:-:S05]  /*01f0*/  MOV R5, R7 ;  /* 0x0000000700057202 */ /* 0x000fca0000000f00 */
[----:B0-----:R-:W2:Y:S04]  /*0200*/  LDG.E R25, desc[UR4][R4.64+-0x10] ;  /* 0xfffff00404197981 */ /* 0x001ea8000c1e1900 */
[----:B------:R-:W3:Y:S04]  /*0210*/  LDG.E R23, desc[UR4][R4.64+-0xc] ;  /* 0xfffff40404177981 */ /* 0x000ee8000c1e1900 */
[----:B------:R-:W4:Y:S04]  /*0220*/  LDG.E R29, desc[UR4][R4.64+-0x8] ;  /* 0xfffff804041d7981 */ /* 0x000f28000c1e1900 */
[----:B------:R-:W5:Y:S01]  /*0230*/  LDG.E R28, desc[UR4][R4.64+-0x4] ;  /* 0xfffffc04041c7981 */ /* 0x000f62000c1e1900 */
[----:B-1----:R-:W-:-:S05]  /*0240*/  IMAD.WIDE R16, R20, 0x4, R16 ;  /* 0x0000000414107825 */ /* 0x002fca00078e0210 */
[----:B------:R0:W2:Y:S01]  /*0250*/  LDG.E R26, desc[UR4][R16.64] ;  /* 0x00000004101a7981 */ /* 0x0000a2000c1e1900 */
[----:B------:R-:W-:-:S04]  /*0260*/  IMAD.WIDE R14, R3, 0x4, R16 ;  /* 0x00000004030e7825 */ /* 0x000fc800078e0210 */
[C---:B------:R-:W-:Y:S02]  /*0270*/  IMAD.WIDE R6, R3.reuse, 0x4, R14 ;  /* 0x0000000403067825 */ /* 0x040fe400078e020e */
[----:B------:R-:W3:Y:S02]  /*0280*/  LDG.E R14, desc[UR4][R14.64] ;  /* 0x000000040e0e7981 */ /* 0x000ee4000c1e1900 */
[C---:B------:R-:W-:Y:S02]  /*0290*/  IMAD.WIDE R10, R3.reuse, 0x4, R6 ;  /* 0x00000004030a7825 */ /* 0x040fe400078e0206 */
[----:B------:R-:W4:Y:S02]  /*02a0*/  LDG.E R6, desc[UR4][R6.64] ;  /* 0x0000000406067981 */ /* 0x000f24000c1e1900 */
[C---:B------:R-:W-:Y:S02]  /*02b0*/  IMAD.WIDE R8, R3.reuse, 0x4, R10 ;  /* 0x0000000403087825 */ /* 0x040fe400078e020a */
[----:B------:R-:W5:Y:S02]  /*02c0*/  LDG.E R10, desc[UR4][R10.64] ;  /* 0x000000040a0a7981 */ /* 0x000f64000c1e1900 */
[----:B------:R-:W-:-:S02]  /*02d0*/  IMAD.WIDE R12, R3, 0x4, R8 ;  /* 0x00000004030c7825 */ /* 0x000fc400078e0208 */
[----:B------:R-:W5:Y:S04]  /*02e0*/  LDG.E R7, desc[UR4][R4.64] ;  /* 0x0000000404077981 */ /* 0x000f68000c1e1900 */
[----:B------:R-:W5:Y:S01]  /*02f0*/  LDG.E R8, desc[UR4][R8.64] ;  /* 0x0000000408087981 */ /* 0x000f62000c1e1900 */
[----:B0-----:R-:W-:-:S03]  /*0300*/  IMAD.WIDE R16, R3, 0x4, R12 ;  /* 0x0000000403107825 */ /* 0x001fc600078e020c */
[----:B------:R-:W5:Y:S04]  /*0310*/  LDG.E R12, desc[UR4][R12.64] ;  /* 0x000000040c0c7981 */ /* 0x000f68000c1e1900 */
[----:B------:R-:W5:Y:S04]  /*0320*/  LDG.E R15, desc[UR4][R16.64] ;  /* 0x00000004100f7981 */ /* 0x000f68000c1e1900 */
[----:B------:R-:W5:Y:S04]  /*0330*/  LDG.E R9, desc[UR4][R4.64+0x4] ;  /* 0x0000040404097981 */ /* 0x000f68000c1e1900 */
[----:B------:R-:W5:Y:S01]  /*0340*/  LDG.E R11, desc[UR4][R4.64+0xc] ;  /* 0x00000c04040b7981 */ /* 0x000f62000c1e1900 */
[----:B--2---:R-:W-:Y:S01]  /*0350*/  FFMA R26, R25, R26, R24 ;  /* 0x0000001a191a7223 */ /* 0x004fe20000000018 */
[----:B------:R-:W-:-:S02]  /*0360*/  IMAD.WIDE R24, R3, 0x4, R16 ;  /* 0x0000000403187825 */ /* 0x000fc400078e0210 */
[----:B------:R-:W2:Y:S04]  /*0370*/  LDG.E R16, desc[UR4][R4.64+0x8] ;  /* 0x0000080404107981 */ /* 0x000ea8000c1e1900 */
[----:B------:R-:W2:Y:S01]  /*0380*/  LDG.E R24, desc[UR4][R24.64] ;  /* 0x0000000418187981 */ /* 0x000ea2000c1e1900 */
[----:B---3--:R-:W-:Y:S01]  /*0390*/  FFMA R14, R23, R14, R26 ;  /* 0x0000000e170e7223 */ /* 0x008fe2000000001a */
[----:B------:R-:W-:-:S03]  /*03a0*/  IADD3 R22, PT, PT, R22, 0x8, RZ ;  /* 0x0000000816167810 */ /* 0x000fc60007ffe0ff */
[----:B----4-:R-:W-:Y:S01]  /*03b0*/  FFMA R29, R29, R6, R14 ;  /* 0x000000061d1d7223 */ /* 0x010fe2000000000e */
[----:B------:R-:W-:-:S03]  /*03c0*/  ISETP.NE.AND P1, PT, R22, RZ, PT ;  /* 0x000000ff1600720c */ /* 0x000fc60003f25270 */
[----:B-----5:R-:W-:Y:S01]  /*03d0*/  FFMA R10, R28, R10, R29 ;  /* 0x0000000a1c0a7223 */ /* 0x020fe2000000001d */
[----:B------:R-:W-:-:S03]  /*03e0*/  IADD3 R6, P2, PT, R4, 0x20, RZ ;  /* 0x0000002004067810 */ /* 0x000fc60007f5e0ff */
[----:B------:R-:W-:Y:S01]  /*03f0*/  FFMA R8, R7, R8, R10 ;  /* 0x0000000807087223 */ /* 0x000fe2000000000a */
[----:B------:R-:W-:Y:S02]  /*0400*/  IADD3.X R7, PT, PT, RZ, R5, RZ, P2, !PT ;  /* 0x00000005ff077210 */ /* 0x000fe400017fe4ff */
[----:B------:R-:W-:Y:S01]  /*0410*/  LEA R20, R3, R20, 0x3 ;  /* 0x0000001403147211 */ /* 0x000fe200078e18ff */
[----:B------:R-:W-:-:S04]  /*0420*/  FFMA R9, R9, R12, R8 ;  /* 0x0000000c09097223 */ /* 0x000fc80000000008 */
[----:B--2---:R-:W-:-:S04]  /*0430*/  FFMA R16, R16, R15, R9 ;  /* 0x0000000f10107223 */ /* 0x004fc80000000009 */
[----:B------:R-:W-:Y:S01]  /*0440*/  FFMA R24, R11, R24, R16 ;  /* 0x000000180b187223 */ /* 0x000fe20000000010 */
[----:B------:R-:W-:Y:S06]  /*0450*/  @P1 BRA `(.L_x_1) ;  /* 0xfffffffc005c1947 */ /* 0x000fec000383ffff */
.L_x_0:
[----:B------:R-:W-:Y:S05]  /*0460*/  @!P0 BRA `(.L_x_2) ;  /* 0x0000000000fc8947 */ /* 0x000fea0003800000 */
[----:B------:R-:W-:Y:S02]  /*0470*/  ISETP.GE.U32.AND P1, PT, R27, 0x4, PT ;  /* 0x000000041b00780c */ /* 0x000fe40003f26070 */
[----:B------:R-:W-:-:S04]  /*0480*/  LOP3.LUT R16, R2, 0x3, RZ, 0xc0, !PT ;  /* 0x0000000302107812 */ /* 0x000fc800078ec0ff */
[----:B------:R-:W-:-:S07]  /*0490*/  ISETP.NE.AND P0, PT, R16, RZ, PT ;  /* 0x000000ff1000720c */ /* 0x000fce0003f05270 */
[----:B------:R-:W-:Y:S06]  /*04a0*/  @!P1 BRA `(.L_x_3) ;  /* 0x00000000006c9947 */ /* 0x000fec0003800000 */
[----:B------:R-:W1:Y:S01]  /*04b0*/  LDC.64 R10, c[0x0][0x390] ;  /* 0x0000e400ff0a7b82 */ /* 0x000e620000000a00 */
[----:B------:R-:W2:Y:S01]  /*04c0*/  LDCU.64 UR6, c[0x0][0x388] ;  /* 0x00007100ff0677ac */ /* 0x000ea20008000a00 */
[----:B------:R-:W-:Y:S01]  /*04d0*/  IMAD R7, R21, R3, R0 ;  /* 0x0000000315077224 */ /* 0x000fe200078e0200 */
[CC--:B------:R-:W-:Y:S02]  /*04e0*/  IADD3 R5, PT, PT, R18.reuse, R21.reuse, RZ ;  /* 0x0000001512057210 */ /* 0x0c0fe40007ffe0ff */
[----:B------:R-:W-:-:S03]  /*04f0*/  IADD3 R6, P1, PT, R18, R21, RZ ;  /* 0x0000001512067210 */ /* 0x000fc60007f3e0ff */
[----:B------:R-:W3:Y:S01]  /*0500*/  LDC.64 R14, c[0x0][0x388] ;  /* 0x0000e200ff0e7b82 */ /* 0x000ee20000000a00 */
[----:B-1----:R-:W-:-:S04]  /*0510*/  IMAD.WIDE R10, R7, 0x4, R10 ;  /* 0x00000004070a7825 */ /* 0x002fc800078e020a */
[----:B------:R-:W-:Y:S02]  /*0520*/  IMAD.WIDE R12, R3, 0x4, R10 ;  /* 0x00000004030c7825 */ /* 0x000fe400078e020a */
[----:B0-----:R-:W4:Y:S02]  /*0530*/  LDG.E R10, desc[UR4][R10.64] ;  /* 0x000000040a0a7981 */ /* 0x001f24000c1e1900 */
[----:B---3--:R-:W-:Y:S01]  /*0540*/  IMAD.WIDE.U32 R14, R5, 0x4, R14 ;  /* 0x00000004050e7825 */ /* 0x008fe200078e000e */
[----:B------:R-:W-:Y:S02]  /*0550*/  IADD3.X R5, PT, PT, RZ, RZ, RZ, P1, !PT ;  /* 0x000000ffff057210 */ /* 0x000fe40000ffe4ff */
[----:B--2---:R-:W-:-:S03]  /*0560*/  LEA R4, P1, R6, UR6, 0x2 ;  /* 0x0000000606047c11 */ /* 0x004fc6000f8210ff */
[----:B------:R-:W4:Y:S01]  /*0570*/  LDG.E R15, desc[UR4][R14.64] ;  /* 0x000000040e0f7981 */ /* 0x000f22000c1e1900 */
[----:B------:R-:W-:Y:S01]  /*0580*/  LEA.HI.X R5, R6, UR7, R5, 0x2, P1 ;  /* 0x0000000706057c11 */ /* 0x000fe200088f1405 */
[C---:B------:R-:W-:Y:S02]  /*0590*/  IMAD.WIDE R6, R3.reuse, 0x4, R12 ;  /* 0x0000000403067825 */ /* 0x040fe400078e020c */
[----:B------:R-:W2:Y:S04]  /*05a0*/  LDG.E R12, desc[UR4][R12.64] ;  /* 0x000000040c0c7981 */ /* 0x000ea8000c1e1900 */
[----:B------:R-:W2:Y:S01]  /*05b0*/  LDG.E R17, desc[UR4][R4.64+0x4] ;  /* 0x0000040404117981 */ /* 0x000ea2000c1e1900 */
[----:B------:R-:W-:-:S03]  /*05c0*/  IMAD.WIDE R8, R3, 0x4, R6 ;  /* 0x0000000403087825 */ /* 0x000fc600078e0206 */
[----:B------:R-:W3:Y:S04]  /*05d0*/  LDG.E R22, desc[UR4][R6.64] ;  /* 0x0000000406167981 */ /* 0x000ee8000c1e1900 */
[----:B------:R-:W3:Y:S04]  /*05e0*/  LDG.E R20, desc[UR4][R4.64+0x8] ;  /* 0x0000080404147981 */ /* 0x000ee8000c1e1900 */
[----:B------:R-:W5:Y:S04]  /*05f0*/  LDG.E R26, desc[UR4][R4.64+0xc] ;  /* 0x00000c04041a7981 */ /* 0x000f68000c1e1900 */
[----:B------:R-:W5:Y:S01]  /*0600*/  LDG.E R8, desc[UR4][R8.64] ;  /* 0x0000000408087981 */ /* 0x000f62000c1e1900 */
[----:B------:R-:W-:Y:S01]  /*0610*/  IADD3 R21, PT, PT, R21, 0x4, RZ ;  /* 0x0000000415157810 */ /* 0x000fe20007ffe0ff */
[----:B----4-:R-:W-:-:S04]  /*0620*/  FFMA R24, R15, R10, R24 ;  /* 0x0000000a0f187223 */ /* 0x010fc80000000018 */
[----:B--2---:R-:W-:-:S04]  /*0630*/  FFMA R17, R17, R12, R24 ;  /* 0x0000000c11117223 */ /* 0x004fc80000000018 */
[----:B---3--:R-:W-:-:S04]  /*0640*/  FFMA R17, R20, R22, R17 ;  /* 0x0000001614117223 */ /* 0x008fc80000000011 */
[----:B-----5:R-:W-:-:S07]  /*0650*/  FFMA R24, R26, R8, R17 ;  /* 0x000000081a187223 */ /* 0x020fce0000000011 */
.L_x_3:
[----:B------:R-:W-:Y:S05]  /*0660*/  @!P0 BRA `(.L_x_2) ;  /* 0x00000000007c8947 */ /* 0x000fea0003800000 */
[----:B------:R-:W-:Y:S02]  /*0670*/  ISETP.NE.AND P1, PT, R16, 0x1, PT ;  /* 0x000000011000780c */ /* 0x000fe40003f25270 */
[----:B------:R-:W-:-:S04]  /*0680*/  LOP3.LUT R2, R2, 0x1, RZ, 0xc0, !PT ;  /* 0x0000000102027812 */ /* 0x000fc800078ec0ff */
[----:B------:R-:W-:-:S07]  /*0690*/  ISETP.NE.U32.AND P0, PT, R2, 0x1, PT ;  /* 0x000000010200780c */ /* 0x000fce0003f05070 */
[----:B------:R-:W1:Y:S01]  /*06a0*/  @P1 LDC.64 R12, c[0x0][0x388] ;  /* 0x0000e200ff0c1b82 */ /* 0x000e620000000a00 */
[CC--:B------:R-:W-:Y:S02]  /*06b0*/  @P1 IADD3 R15, PT, PT, R18.reuse, R21.reuse, RZ ;  /* 0x00000015120f1210 */ /* 0x0c0fe40007ffe0ff */
[----:B------:R-:W-:-:S04]  /*06c0*/  @P1 IADD3 R2, P2, PT, R18, R21, RZ ;  /* 0x0000001512021210 */ /* 0x000fc80007f5e0ff */
[----:B------:R-:W-:Y:S01]  /*06d0*/  @P1 IADD3.X R14, PT, PT, RZ, RZ, RZ, P2, !PT ;  /* 0x000000ffff0e1210 */ /* 0x000fe200017fe4ff */
[----:B------:R-:W2:Y:S08]  /*06e0*/  @P1 LDC.64 R10, c[0x0][0x390] ;  /* 0x0000e400ff0a1b82 */ /* 0x000eb00000000a00 */
[----:B------:R-:W3:Y:S08]  /*06f0*/  @P1 LDC.64 R8, c[0x0][0x388] ;  /* 0x0000e200ff081b82 */ /* 0x000ef00000000a00 */
[----:B------:R-:W4:Y:S01]  /*0700*/  @!P0 LDC.64 R6, c[0x0][0x388] ;  /* 0x0000e200ff068b82 */ /* 0x000f220000000a00 */
[----:B-1----:R-:W-:-:S04]  /*0710*/  @P1 IMAD.WIDE.U32 R12, R15, 0x4, R12 ;  /* 0x000000040f0c1825 */ /* 0x002fc800078e000c */
[C---:B------:R-:W-:Y:S01]  /*0720*/  @P1 IMAD R15, R21.reuse, R3, R0 ;  /* 0x00000003150f1224 */ /* 0x040fe200078e0200 */
[----:B------:R-:W-:Y:S01]  /*0730*/  @P1 IADD3 R21, PT, PT, R21, 0x2, RZ ;  /* 0x0000000215151810 */ /* 0x000fe20007ffe0ff */
[----:B0-----:R-:W5:Y:S01]  /*0740*/  @P1 LDG.E R13, desc[UR4][R12.64] ;  /* 0x000000040c0d1981 */ /* 0x001f62000c1e1900 */
[----:B------:R-:W0:Y:S01]  /*0750*/  @!P0 LDC.64 R4, c[0x0][0x390] ;  /* 0x0000e400ff048b82 */ /* 0x000e220000000a00 */
[----:B--2---:R-:W-:Y:S01]  /*0760*/  @P1 IMAD.WIDE R10, R15, 0x4, R10 ;  /* 0x000000040f0a1825 */ /* 0x004fe200078e020a */
[----:B------:R-:W-:Y:S02]  /*0770*/  @!P0 IADD3 R17, PT, PT, R18, R21, RZ ;  /* 0x0000001512118210 */ /* 0x000fe40007ffe0ff */
[----:B---3--:R-:W-:Y:S01]  /*0780*/  @P1 LEA R8, P2, R2, R8, 0x2 ;  /* 0x0000000802081211 */ /* 0x008fe200078410ff */
[----:B------:R-:W-:-:S03]  /*0790*/  @!P0 IMAD R21, R21, R3, R0 ;  /* 0x0000000315158224 */ /* 0x000fc600078e0200 */
[----:B------:R-:W-:Y:S01]  /*07a0*/  @P1 LEA.HI.X R9, R2, R9, R14, 0x2, P2 ;  /* 0x0000000902091211 */ /* 0x000fe200010f140e */
[----:B------:R-:W-:Y:S01]  /*07b0*/  @P1 IMAD.WIDE R14, R3, 0x4, R10 ;  /* 0x00000004030e1825 */ /* 0x000fe200078e020a */
[----:B------:R-:W5:Y:S03]  /*07c0*/  @P1 LDG.E R2, desc[UR4][R10.64] ;  /* 0x000000040a021981 */ /* 0x000f66000c1e1900 */
[----:B----4-:R-:W-:Y:S01]  /*07d0*/  @!P0 IMAD.WIDE.U32 R6, R17, 0x4, R6 ;  /* 0x0000000411068825 */ /* 0x010fe200078e0006 */
[----:B------:R-:W2:Y:S04]  /*07e0*/  @P1 LDG.E R9, desc[UR4][R8.64+0x4] ;  /* 0x0000040408091981 */ /* 0x000ea8000c1e1900 */
[----:B------:R-:W2:Y:S01]  /*07f0*/  @P1 LDG.E R14, desc[UR4][R14.64] ;  /* 0x000000040e0e1981 */ /* 0x000ea2000c1e1900 */
[----:B0-----:R-:W-:-:S03]  /*0800*/  @!P0 IMAD.WIDE R4, R21, 0x4, R4 ;  /* 0x0000000415048825 */ /* 0x001fc600078e0204 */
[----:B------:R-:W3:Y:S04]  /*0810*/  @!P0 LDG.E R7, desc[UR4][R6.64] ;  /* 0x0000000406078981 */ /* 0x000ee8000c1e1900 */
[----:B------:R-:W3:Y:S01]  /*0820*/  @!P0 LDG.E R4, desc[UR4][R4.64] ;  /* 0x0000000404048981 */ /* 0x000ee2000c1e1900 */
[----:B-----5:R-:W-:-:S04]  /*0830*/  @P1 FFMA R2, R13, R2, R24 ;  /* 0x000000020d021223 */ /* 0x020fc80000000018 */
[----:B--2---:R-:W-:-:S04]  /*0840*/  @P1 FFMA R24, R9, R14, R2 ;  /* 0x0000000e09181223 */ /* 0x004fc80000000002 */
[----:B---3--:R-:W-:-:S07]  /*0850*/  @!P0 FFMA R24, R7, R4, R24 ;  /* 0x0000000407188223 */ /* 0x008fce0000000018 */
.L_x_2:
[----:B------:R-:W1:Y:S01]  /*0860*/  LDC.64 R4, c[0x0][0x380] ;  /* 0x0000e000ff047b82 */ /* 0x000e620000000a00 */
[----:B------:R-:W-:-:S04]  /*0870*/  IMAD R3, R19, R3, R0 ;  /* 0x0000000313037224 */ /* 0x000fc800078e0200 */
[----:B-1----:R-:W-:-:S05]  /*0880*/  IMAD.WIDE R2, R3, 0x4, R4 ;  /* 0x0000000403027825 */ /* 0x002fca00078e0204 */
[----:B0-----:R-:W-:Y:S01]  /*0890*/  STG.E desc[UR4][R2.64], R24 ;  /* 0x0000001802007986 */ /* 0x001fe2000c101904 */
[----:B------:R-:W-:Y:S05]  /*08a0*/  EXIT ;  /* 0x000000000000794d */ /* 0x000fea0003800000 */
.L_x_4:
[----:B------:R-:W-:-:S00]  /*08b0*/  BRA `(.L_x_4) ;  /* 0xfffffffc00fc7947 */ /* 0x000fc0000383ffff */
[----:B------:R-:W-:-:S00]  /*08c0*/  NOP ;  /* 0x0000000000007918 */ /* 0x000fc00000000000 */
        /* <DEDUP_REMOVED lines=11> */
.L_x_51:


//--------------------- .text._Z7SoftmaxPfS_S_S_i --------------------------
	.section	.text._Z7SoftmaxPfS_S_S_i,"ax",@progbits
	.align	128
        .global         _Z7SoftmaxPfS_S_S_i
        .type           _Z7SoftmaxPfS_S_S_i,@function
        .size           _Z7SoftmaxPfS_S_S_i,(.L_x_50 - _Z7SoftmaxPfS_S_S_i)
        .other          _Z7SoftmaxPfS_S_S_i,@"STO_CUDA_ENTRY STV_DEFAULT"
_Z7SoftmaxPfS_S_S_i:
.text._Z7SoftmaxPfS_S_S_i:
[----:B------:R-:W-:Y:S01]  /*0000*/  LDC R1, c[0x0][0x37c] ;  /* 0x0000df00ff017b82 */ /* 0x000fe20000000800 */
[----:B------:R-:W0:Y:S01]  /*0010*/  S2R R3, SR_TID.Y ;  /* 0x0000000000037919 */ /* 0x000e220000002200 */
[----:B------:R-:W0:Y:S01]  /*0020*/  LDCU UR4, c[0x0][0x364] ;  /* 0x00006c80ff0477ac */ /* 0x000e220008000800 */
[----:B------:R-:W0:Y:S01]  /*0030*/  S2R R0, SR_CTAID.Y ;  /* 0x0000000000007919 */ /* 0x000e220000002600 */
[----:B------:R-:W1:Y:S01]  /*0040*/  LDCU UR5, c[0x0][0x360] ;  /* 0x00006c00ff0577ac */ /* 0x000e620008000800 */
[----:B------:R-:W1:Y:S01]  /*0050*/  S2R R2, SR_TID.X ;  /* 0x0000000000027919 */ /* 0x000e620000002100 */
[----:B------:R-:W2:Y:S01]  /*0060*/  LDCU UR6, c[0x0][0x3a0] ;  /* 0x00007400ff0677ac */ /* 0x000ea20008000800 */
[----:B------:R-:W1:Y:S01]  /*0070*/  S2R R5, SR_CTAID.X ;  /* 0x0000000000057919 */ /* 0x000e620000002500 */
[----:B0-----:R-:W-:Y:S02]  /*0080*/  IMAD R3, R0, UR4, R3 ;  /* 0x0000000400037c24 */ /* 0x001fe4000f8e0203 */
[----:B-1----:R-:W-:-:S05]  /*0090*/  IMAD R2, R5, UR5, R2 ;  /* 0x0000000505027c24 */ /* 0x002fca000f8e0202 */
[----:B------:R-:W-:-:S04]  /*00a0*/  VIMNMX R0, PT, PT, R3, R2, !PT ;  /* 0x0000000203007248 */ /* 0x000fc80007fe0100 */
[----:B--2---:R-:W-:-:S13]  /*00b0*/  ISETP.GE.AND P0, PT, R0, UR6, PT ;  /* 0x0000000600007c0c */ /* 0x004fda000bf06270 */
[----:B------:R-:W-:Y:S05]  /*00c0*/  @P0 EXIT ;  /* 0x000000000000094d */ /* 0x000fea0003800000 */
[----:B------:R-:W0:Y:S01]  /*00d0*/  LDC.64 R4, c[0x0][0x388] ;  /* 0x0000e200ff047b82 */ /* 0x000e220000000a00 */
[----:B------:R-:W1:Y:S01]  /*00e0*/  LDCU.64 UR4, c[0x0][0x358] ;  /* 0x00006b00ff0477ac */ /* 0x000e620008000a00 */
[----:B------:R-:W-:-:S06]  /*00f0*/  IMAD R2, R3, UR6, R2 ;  /* 0x0000000603027c24 */ /* 0x000fcc000f8e0202 */
[----:B------:R-:W2:Y:S08]  /*0100*/  LDC.64 R6, c[0x0][0x390] ;  /* 0x0000e400ff067b82 */ /* 0x000eb00000000a00 */
[----:B------:R-:W3:Y:S01]  /*0110*/  LDC.64 R8, c[0x0][0x398] ;  /* 0x0000e600ff087b82 */ /* 0x000ee20000000a00 */
[----:B0-----:R-:W-:-:S06]  /*0120*/  IMAD.WIDE R4, R2, 0x4, R4 ;  /* 0x0000000402047825 */ /* 0x001fcc00078e0204 */
[----:B-1----:R-:W4:Y:S01]  /*0130*/  LDG.E R4, desc[UR4][R4.64] ;  /* 0x0000000404047981 */ /* 0x002f22000c1e1900 */
[----:B--2---:R-:W-:-:S06]  /*0140*/  IMAD.WIDE.U32 R6, R3, 0x4, R6 ;  /* 0x0000000403067825 */ /* 0x004fcc00078e0006 */
[----:B------:R-:W4:Y:S01]  /*0150*/  LDG.E R7, desc[UR4][R6.64] ;  /* 0x0000000406077981 */ /* 0x000f22000c1e1900 */
[----:B---3--:R-:W-:-:S05]  /*0160*/  IMAD.WIDE.U32 R8, R3, 0x4, R8 ;  /* 0x0000000403087825 */ /* 0x008fca00078e0008 */
[----:B------:R-:W2:Y:S01]  /*0170*/  LDG.E R3, desc[UR4][R8.64] ;  /* 0x0000000408037981 */ /* 0x000ea2000c1e1900 */
[----:B------:R-:W-:Y:S02]  /*0180*/  IMAD.MOV.U32 R11, RZ, RZ, 0x3bbb989d ;  /* 0x3bbb989dff0b7424 */ /* 0x000fe400078e00ff */
[----:B------:R-:W-:Y:S01]  /*0190*/  IMAD.MOV.U32 R13, RZ, RZ, 0x437c0000 ;  /* 0x437c0000ff0d7424 */ /* 0x000fe200078e00ff */
[----:B------:R-:W-:Y:S01]  /*01a0*/  BSSY.RECONVERGENT B0, `(.L_x_5) ;  /* 0x0000015000007945 */ /* 0x000fe20003800200 */
[----:B----4-:R-:W-:-:S04]  /*01b0*/  FADD R0, R4, -R7 ;  /* 0x8000000704007221 */ /* 0x010fc80000000000 */
[----:B------:R-:W-:-:S04]  /*01c0*/  FFMA.SAT R10, R0, R11, 0.5 ;  /* 0x3f000000000a7423 */ /* 0x000fc8000000200b */
[----:B------:R-:W-:-:S04]  /*01d0*/  FFMA.RM R10, R10, R13, 12582913 ;  /* 0x4b4000010a0a7423 */ /* 0x000fc8000000400d */
[----:B------:R-:W-:-:S04]  /*01e0*/  FADD R11, R10, -12583039 ;  /* 0xcb40007f0a0b7421 */ /* 0x000fc80000000000 */
[----:B------:R-:W-:-:S04]  /*01f0*/  FFMA R11, R0, 1.4426950216293334961, -R11 ;  /* 0x3fb8aa3b000b7823 */ /* 0x000fc8000000080b */
[----:B------:R-:W-:Y:S01]  /*0200*/  FFMA R11, R0, 1.925963033500011079e-08, R11 ;  /* 0x32a57060000b7823 */ /* 0x000fe2000000000b */
[----:B--2---:R-:W0:Y:S08]  /*0210*/  MUFU.RCP R12, R3 ;  /* 0x00000003000c7308 */ /* 0x004e300000001000 */
[----:B------:R-:W1:Y:S01]  /*0220*/  MUFU.EX2 R11, R11 ;  /* 0x0000000b000b7308 */ /* 0x000e620000000800 */
[----:B------:R-:W-:-:S02]  /*0230*/  IMAD.SHL.U32 R0, R10, 0x800000, RZ ;  /* 0x008000000a007824 */ /* 0x000fc400078e00ff */
[----:B0-----:R-:W-:Y:S02]  /*0240*/  FFMA R5, -R3, R12, 1 ;  /* 0x3f80000003057423 */ /* 0x001fe4000000010c */
[----:B-1----:R-:W-:-:S04]  /*0250*/  FMUL R0, R0, R11 ;  /* 0x0000000b00007220 */ /* 0x002fc80000400000 */
[----:B------:R-:W0:Y:S01]  /*0260*/  FCHK P0, R0, R3 ;  /* 0x0000000300007302 */ /* 0x000e220000000000 */
[----:B------:R-:W-:-:S04]  /*0270*/  FFMA R5, R12, R5, R12 ;  /* 0x000000050c057223 */ /* 0x000fc8000000000c */
[----:B------:R-:W-:-:S04]  /*0280*/  FFMA R4, R0, R5, RZ ;  /* 0x0000000500047223 */ /* 0x000fc800000000ff */
[----:B------:R-:W-:-:S04]  /*0290*/  FFMA R6, -R3, R4, R0 ;  /* 0x0000000403067223 */ /* 0x000fc80000000100 */
[----:B------:R-:W-:Y:S01]  /*02a0*/  FFMA R7, R5, R6, R4 ;  /* 0x0000000605077223 */ /* 0x000fe20000000004 */
[----:B0-----:R-:W-:Y:S06]  /*02b0*/  @!P0 BRA `(.L_x_6) ;  /* 0x00000000000c8947 */ /* 0x001fec0003800000 */
[----:B------:R-:W-:-:S07]  /*02c0*/  MOV R4, 0x2e0 ;  /* 0x000002e000047802 */ /* 0x000fce0000000f00 */
[----:B------:R-:W-:Y:S05]  /*02d0*/  CALL.REL.NOINC `($__internal_0_$__cuda_sm3x_div_rn_noftz_f32_slowpath) ;  /* 0x0000000000187944 */ /* 0x000fea0003c00000 */
[----:B------:R-:W-:-:S07]  /*02e0*/  IMAD.MOV.U32 R7, RZ, RZ, R0 ;  /* 0x000000ffff077224 */ /* 0x000fce00078e0000 */
.L_x_6:
[----:B------:R-:W-:Y:S05]  /*02f0*/  BSYNC.RECONVERGENT B0 ;  /* 0x0000000000007941 */ /* 0x000fea0003800200 */
.L_x_5:
[----:B------:R-:W0:Y:S02]  /*0300*/  LDC.64 R4, c[0x0][0x380] ;  /* 0x0000e000ff047b82 */ /* 0x000e240000000a00 */
[----:B0-----:R-:W-:-:S05]  /*0310*/  IMAD.WIDE R2, R2, 0x4, R4 ;  /* 0x0000000402027825 */ /* 0x001fca00078e0204 */
[----:B------:R-:W-:Y:S01]  /*0320*/  STG.E desc[UR4][R2.64], R7 ;  /* 0x0000000702007986 */ /* 0x000fe2000c101904 */
[----:B------:R-:W-:Y:S05]  /*0330*/  EXIT ;  /* 0x000000000000794d */ /* 0x000fea0003800000 */
        .weak           $__internal_0_$__cuda_sm3x_div_rn_noftz_f32_slowpath
        .type           $__internal_0_$__cuda_sm3x_div_rn_noftz_f32_slowpath,@function
        .size           $__internal_0_$__cuda_sm3x_div_rn_noftz_f32_slowpath,(.L_x_50 - $__internal_0_$__cuda_sm3x_div_rn_noftz_f32_slowpath)
$__internal_0_$__cuda_sm3x_div_rn_noftz_f32_slowpath:
[--C-:B------:R-:W-:Y:S01]  /*0340*/  SHF.R.U32.HI R6, RZ, 0x17, R3.reuse ;  /* 0x00000017ff067819 */ /* 0x100fe20000011603 */
[----:B------:R-:W-:Y:S01]  /*0350*/  BSSY.RECONVERGENT B1, `(.L_x_7) ;  /* 0x0000064000017945 */ /* 0x000fe20003800200 */
[--C-:B------:R-:W-:Y:S01]  /*0360*/  SHF.R.U32.HI R5, RZ, 0x17, R0.reuse ;  /* 0x00000017ff057819 */ /* 0x100fe20000011600 */
[----:B------:R-:W-:Y:S01]  /*0370*/  IMAD.MOV.U32 R7, RZ, RZ, R0 ;  /* 0x000000ffff077224 */ /* 0x000fe200078e0000 */
[----:B------:R-:W-:Y:S01]  /*0380*/  LOP3.LUT R6, R6, 0xff, RZ, 0xc0, !PT ;  /* 0x000000ff06067812 */ /* 0x000fe200078ec0ff */
[----:B------:R-:W-:Y:S01]  /*0390*/  IMAD.MOV.U32 R8, RZ, RZ, R3 ;  /* 0x000000ffff087224 */ /* 0x000fe200078e0003 */
[----:B------:R-:W-:-:S03]  /*03a0*/  LOP3.LUT R5, R5, 0xff, RZ, 0xc0, !PT ;  /* 0x000000ff05057812 */ /* 0x000fc600078ec0ff */
[----:B------:R-:W-:Y:S01]  /*03b0*/  VIADD R11, R6, 0xffffffff ;  /* 0xffffffff060b7836 */ /* 0x000fe20000000000 */
[----:B------:R-:W-:-:S04]  /*03c0*/  IADD3 R10, PT, PT, R5, -0x1, RZ ;  /* 0xffffffff050a7810 */ /* 0x000fc80007ffe0ff */
[----:B------:R-:W-:-:S04]  /*03d0*/  ISETP.GT.U32.AND P0, PT, R11, 0xfd, PT ;  /* 0x000000fd0b00780c */ /* 0x000fc80003f04070 */
[----:B------:R-:W-:-:S13]  /*03e0*/  ISETP.GT.U32.OR P0, PT, R10, 0xfd, P0 ;  /* 0x000000fd0a00780c */ /* 0x000fda0000704470 */
[----:B------:R-:W-:Y:S01]  /*03f0*/  @!P0 IMAD.MOV.U32 R9, RZ, RZ, RZ ;  /* 0x000000ffff098224 */ /* 0x000fe200078e00ff */
[----:B------:R-:W-:Y:S06]  /*0400*/  @!P0 BRA `(.L_x_8) ;  /* 0x00000000005c8947 */ /* 0x000fec0003800000 */
[----:B------:R-:W-:Y:S02]  /*0410*/  FSETP.GTU.FTZ.AND P0, PT, |R0|, +INF , PT ;  /* 0x7f8000000000780b */ /* 0x000fe40003f1c200 */
[----:B------:R-:W-:-:S04]  /*0420*/  FSETP.GTU.FTZ.AND P1, PT, |R3|, +INF , PT ;  /* 0x7f8000000300780b */ /* 0x000fc80003f3c200 */
[----:B------:R-:W-:-:S13]  /*0430*/  PLOP3.LUT P0, PT, P0, P1, PT, 0xf8, 0x8f ;  /* 0x00000000008f781c */ /* 0x000fda0000703f70 */
[----:B------:R-:W-:Y:S05]  /*0440*/  @P0 BRA `(.L_x_9) ;  /* 0x00000004004c0947 */ /* 0x000fea0003800000 */
[----:B------:R-:W-:-:S13]  /*0450*/  LOP3.LUT P0, RZ, R8, 0x7fffffff, R7, 0xc8, !PT ;  /* 0x7fffffff08ff7812 */ /* 0x000fda000780c807 */
[----:B------:R-:W-:Y:S05]  /*0460*/  @!P0 BRA `(.L_x_10) ;  /* 0x00000004003c8947 */ /* 0x000fea0003800000 */
[C---:B------:R-:W-:Y:S02]  /*0470*/  FSETP.NEU.FTZ.AND P2, PT, |R0|.reuse, +INF , PT ;  /* 0x7f8000000000780b */ /* 0x040fe40003f5d200 */
[----:B------:R-:W-:Y:S02]  /*0480*/  FSETP.NEU.FTZ.AND P1, PT, |R3|, +INF , PT ;  /* 0x7f8000000300780b */ /* 0x000fe40003f3d200 */
[----:B------:R-:W-:-:S11]  /*0490*/  FSETP.NEU.FTZ.AND P0, PT, |R0|, +INF , PT ;  /* 0x7f8000000000780b */ /* 0x000fd60003f1d200 */
[----:B------:R-:W-:Y:S05]  /*04a0*/  @!P1 BRA !P2, `(.L_x_10) ;  /* 0x00000004002c9947 */ /* 0x000fea0005000000 */
[----:B------:R-:W-:-:S04]  /*04b0*/  LOP3.LUT P2, RZ, R7, 0x7fffffff, RZ, 0xc0, !PT ;  /* 0x7fffffff07ff7812 */ /* 0x000fc8000784c0ff */
[----:B------:R-:W-:-:S13]  /*04c0*/  PLOP3.LUT P1, PT, P1, P2, PT, 0x2f, 0xf2 ;  /* 0x0000000000f2781c */ /* 0x000fda0000f24577 */
[----:B------:R-:W-:Y:S05]  /*04d0*/  @P1 BRA `(.L_x_11) ;  /* 0x0000000400181947 */ /* 0x000fea0003800000 */
[----:B------:R-:W-:-:S04]  /*04e0*/  LOP3.LUT P1, RZ, R8, 0x7fffffff, RZ, 0xc0, !PT ;  /* 0x7fffffff08ff7812 */ /* 0x000fc8000782c0ff */
[----:B------:R-:W-:-:S13]  /*04f0*/  PLOP3.LUT P0, PT, P0, P1, PT, 0x2f, 0xf2 ;  /* 0x0000000000f2781c */ /* 0x000fda0000702577 */
[----:B------:R-:W-:Y:S05]  /*0500*/  @P0 BRA `(.L_x_12) ;  /* 0x0000000400000947 */ /* 0x000fea0003800000 */
[----:B------:R-:W-:Y:S02]  /*0510*/  ISETP.GE.AND P0, PT, R10, RZ, PT ;  /* 0x000000ff0a00720c */ /* 0x000fe40003f06270 */
[----:B------:R-:W-:-:S11]  /*0520*/  ISETP.GE.AND P1, PT, R11, RZ, PT ;  /* 0x000000ff0b00720c */ /* 0x000fd60003f26270 */
[----:B------:R-:W-:Y:S01]  /*0530*/  @P0 IMAD.MOV.U32 R9, RZ, RZ, RZ ;  /* 0x000000ffff090224 */ /* 0x000fe200078e00ff */
[----:B------:R-:W-:Y:S01]  /*0540*/  @!P0 MOV R9, 0xffffffc0 ;  /* 0xffffffc000098802 */ /* 0x000fe20000000f00 */
[----:B------:R-:W-:Y:S01]  /*0550*/  @!P0 FFMA R7, R0, 1.84467440737095516160e+19, RZ ;  /* 0x5f80000000078823 */ /* 0x000fe200000000ff */
[----:B------:R-:W-:-:S03]  /*0560*/  @!P1 FFMA R8, R3, 1.84467440737095516160e+19, RZ ;  /* 0x5f80000003089823 */ /* 0x000fc600000000ff */
[----:B------:R-:W-:-:S07]  /*0570*/  @!P1 VIADD R9, R9, 0x40 ;  /* 0x0000004009099836 */ /* 0x000fce0000000000 */
.L_x_8:
[----:B------:R-:W-:Y:S01]  /*0580*/  LEA R3, R6, 0xc0800000, 0x17 ;  /* 0xc080000006037811 */ /* 0x000fe200078eb8ff */
[----:B------:R-:W-:Y:S01]  /*0590*/  VIADD R5, R5, 0xffffff81 ;  /* 0xffffff8105057836 */ /* 0x000fe20000000000 */
[----:B------:R-:W-:Y:S03]  /*05a0*/  BSSY.RECONVERGENT B2, `(.L_x_13) ;  /* 0x0000035000027945 */ /* 0x000fe60003800200 */
[----:B------:R-:W-:Y:S01]  /*05b0*/  IMAD.IADD R3, R8, 0x1, -R3 ;  /* 0x0000000108037824 */ /* 0x000fe200078e0a03 */
[C---:B------:R-:W-:Y:S01]  /*05c0*/  IADD3 R6, PT, PT, R5.reuse, 0x7f, -R6 ;  /* 0x0000007f05067810 */ /* 0x040fe20007ffe806 */
[----:B------:R-:W-:Y:S02]  /*05d0*/  IMAD R0, R5, -0x800000, R7 ;  /* 0xff80000005007824 */ /* 0x000fe400078e0207 */
[----:B------:R-:W0:Y:S01]  /*05e0*/  MUFU.RCP R8, R3 ;  /* 0x0000000300087308 */ /* 0x000e220000001000 */
[----:B------:R-:W-:Y:S01]  /*05f0*/  FADD.FTZ R11, -R3, -RZ ;  /* 0x800000ff030b7221 */ /* 0x000fe20000010100 */
[----:B------:R-:W-:-:S03]  /*0600*/  IMAD.IADD R6, R6, 0x1, R9 ;  /* 0x0000000106067824 */ /* 0x000fc600078e0209 */
[----:B0-----:R-:W-:-:S04]  /*0610*/  FFMA R13, R8, R11, 1 ;  /* 0x3f800000080d7423 */ /* 0x001fc8000000000b */
[----:B------:R-:W-:-:S04]  /*0620*/  FFMA R10, R8, R13, R8 ;  /* 0x0000000d080a7223 */ /* 0x000fc80000000008 */
[----:B------:R-:W-:-:S04]  /*0630*/  FFMA R7, R0, R10, RZ ;  /* 0x0000000a00077223 */ /* 0x000fc800000000ff */
[----:B------:R-:W-:-:S04]  /*0640*/  FFMA R8, R11, R7, R0 ;  /* 0x000000070b087223 */ /* 0x000fc80000000000 */
[----:B------:R-:W-:-:S04]  /*0650*/  FFMA R7, R10, R8, R7 ;  /* 0x000000080a077223 */ /* 0x000fc80000000007 */
[----:B------:R-:W-:-:S04]  /*0660*/  FFMA R8, R11, R7, R0 ;  /* 0x000000070b087223 */ /* 0x000fc80000000000 */
[----:B------:R-:W-:-:S05]  /*0670*/  FFMA R0, R10, R8, R7 ;  /* 0x000000080a007223 */ /* 0x000fca0000000007 */
[----:B------:R-:W-:-:S04]  /*0680*/  SHF.R.U32.HI R3, RZ, 0x17, R0 ;  /* 0x00000017ff037819 */ /* 0x000fc80000011600 */
[----:B------:R-:W-:-:S04]  /*0690*/  LOP3.LUT R3, R3, 0xff, RZ, 0xc0, !PT ;  /* 0x000000ff03037812 */ /* 0x000fc800078ec0ff */
[----:B------:R-:W-:-:S05]  /*06a0*/  IADD3 R9, PT, PT, R3, R6, RZ ;  /* 0x0000000603097210 */ /* 0x000fca0007ffe0ff */
[----:B------:R-:W-:-:S05]  /*06b0*/  VIADD R3, R9, 0xffffffff ;  /* 0xffffffff09037836 */ /* 0x000fca0000000000 */
[----:B------:R-:W-:-:S13]  /*06c0*/  ISETP.GE.U32.AND P0, PT, R3, 0xfe, PT ;  /* 0x000000fe0300780c */ /* 0x000fda0003f06070 */
[----:B------:R-:W-:Y:S05]  /*06d0*/  @!P0 BRA `(.L_x_14) ;  /* 0x0000000000808947 */ /* 0x000fea0003800000 */
[----:B------:R-:W-:-:S13]  /*06e0*/  ISETP.GT.AND P0, PT, R9, 0xfe, PT ;  /* 0x000000fe0900780c */ /* 0x000fda0003f04270 */
[----:B------:R-:W-:Y:S05]  /*06f0*/  @P0 BRA `(.L_x_15) ;  /* 0x00000000006c0947 */ /* 0x000fea0003800000 */
[----:B------:R-:W-:-:S13]  /*0700*/  ISETP.GE.AND P0, PT, R9, 0x1, PT ;  /* 0x000000010900780c */ /* 0x000fda0003f06270 */
[----:B------:R-:W-:Y:S05]  /*0710*/  @P0 BRA `(.L_x_16) ;  /* 0x0000000000740947 */ /* 0x000fea0003800000 */
[----:B------:R-:W-:Y:S02]  /*0720*/  ISETP.GE.AND P0, PT, R9, -0x18, PT ;  /* 0xffffffe80900780c */ /* 0x000fe40003f06270 */
[----:B------:R-:W-:-:S11]  /*0730*/  LOP3.LUT R0, R0, 0x80000000, RZ, 0xc0, !PT ;  /* 0x8000000000007812 */ /* 0x000fd600078ec0ff */
[----:B------:R-:W-:Y:S05]  /*0740*/  @!P0 BRA `(.L_x_16) ;  /* 0x0000000000688947 */ /* 0x000fea0003800000 */
[CCC-:B------:R-:W-:Y:S01]  /*0750*/  FFMA.RZ R3, R10.reuse, R8.reuse, R7.reuse ;  /* 0x000000080a037223 */ /* 0x1c0fe2000000c007 */
[CCC-:B------:R-:W-:Y:S01]  /*0760*/  FFMA.RM R6, R10.reuse, R8.reuse, R7.reuse ;  /* 0x000000080a067223 */ /* 0x1c0fe20000004007 */
[C---:B------:R-:W-:Y:S02]  /*0770*/  ISETP.NE.AND P2, PT, R9.reuse, RZ, PT ;  /* 0x000000ff0900720c */ /* 0x040fe40003f45270 */
[----:B------:R-:W-:Y:S02]  /*0780*/  ISETP.NE.AND P1, PT, R9, RZ, PT ;  /* 0x000000ff0900720c */ /* 0x000fe40003f25270 */
[----:B------:R-:W-:Y:S01]  /*0790*/  LOP3.LUT R5, R3, 0x7fffff, RZ, 0xc0, !PT ;  /* 0x007fffff03057812 */ /* 0x000fe200078ec0ff */
[----:B------:R-:W-:Y:S01]  /*07a0*/  FFMA.RP R3, R10, R8, R7 ;  /* 0x000000080a037223 */ /* 0x000fe20000008007 */
[----:B------:R-:W-:Y:S02]  /*07b0*/  VIADD R8, R9, 0x20 ;  /* 0x0000002009087836 */ /* 0x000fe40000000000 */
[----:B------:R-:W-:Y:S01]  /*07c0*/  LOP3.LUT R5, R5, 0x800000, RZ, 0xfc, !PT ;  /* 0x0080000005057812 */ /* 0x000fe200078efcff */
[----:B------:R-:W-:Y:S01]  /*07d0*/  IMAD.MOV R7, RZ, RZ, -R9 ;  /* 0x000000ffff077224 */ /* 0x000fe200078e0a09 */
[----:B------:R-:W-:-:S02]  /*07e0*/  FSETP.NEU.FTZ.AND P0, PT, R3, R6, PT ;  /* 0x000000060300720b */ /* 0x000fc40003f1d000 */
[----:B------:R-:W-:Y:S02]  /*07f0*/  SHF.L.U32 R8, R5, R8, RZ ;  /* 0x0000000805087219 */ /* 0x000fe400000006ff */
[----:B------:R-:W-:Y:S02]  /*0800*/  SEL R6, R7, RZ, P2 ;  /* 0x000000ff07067207 */ /* 0x000fe40001000000 */
[----:B------:R-:W-:Y:S02]  /*0810*/  ISETP.NE.AND P1, PT, R8, RZ, P1 ;  /* 0x000000ff0800720c */ /* 0x000fe40000f25270 */
[----:B------:R-:W-:Y:S02]  /*0820*/  SHF.R.U32.HI R6, RZ, R6, R5 ;  /* 0x00000006ff067219 */ /* 0x000fe40000011605 */
[----:B------:R-:W-:Y:S02]  /*0830*/  PLOP3.LUT P0, PT, P0, P1, PT, 0xf8, 0x8f ;  /* 0x00000000008f781c */ /* 0x000fe40000703f70 */
[----:B------:R-:W-:-:S02]  /*0840*/  SHF.R.U32.HI R8, RZ, 0x1, R6 ;  /* 0x00000001ff087819 */ /* 0x000fc40000011606 */
[----:B------:R-:W-:-:S04]  /*0850*/  SEL R3, RZ, 0x1, !P0 ;  /* 0x00000001ff037807 */ /* 0x000fc80004000000 */
[----:B------:R-:W-:-:S04]  /*0860*/  LOP3.LUT R3, R3, 0x1, R8, 0xf8, !PT ;  /* 0x0000000103037812 */ /* 0x000fc800078ef808 */
[----:B------:R-:W-:-:S04]  /*0870*/  LOP3.LUT R3, R3, R6, RZ, 0xc0, !PT ;  /* 0x0000000603037212 */ /* 0x000fc800078ec0ff */
[----:B------:R-:W-:-:S04]  /*0880*/  IADD3 R3, PT, PT, R8, R3, RZ ;  /* 0x0000000308037210 */ /* 0x000fc80007ffe0ff */
[----:B------:R-:W-:Y:S01]  /*0890*/  LOP3.LUT R0, R3, R0, RZ, 0xfc, !PT ;  /* 0x0000000003007212 */ /* 0x000fe200078efcff */
[----:B------:R-:W-:Y:S06]  /*08a0*/  BRA `(.L_x_16) ;  /* 0x0000000000107947 */ /* 0x000fec0003800000 */
.L_x_15:
[----:B------:R-:W-:-:S04]  /*08b0*/  LOP3.LUT R0, R0, 0x80000000, RZ, 0xc0, !PT ;  /* 0x8000000000007812 */ /* 0x000fc800078ec0ff */
[----:B------:R-:W-:Y:S01]  /*08c0*/  LOP3.LUT R0, R0, 0x7f800000, RZ, 0xfc, !PT ;  /* 0x7f80000000007812 */ /* 0x000fe200078efcff */
[----:B------:R-:W-:Y:S06]  /*08d0*/  BRA `(.L_x_16) ;  /* 0x0000000000047947 */ /* 0x000fec0003800000 */
.L_x_14:
[----:B------:R-:W-:-:S07]  /*08e0*/  IMAD R0, R6, 0x800000, R0 ;  /* 0x0080000006007824 */ /* 0x000fce00078e0200 */
.L_x_16:
[----:B------:R-:W-:Y:S05]  /*08f0*/  BSYNC.RECONVERGENT B2 ;  /* 0x0000000000027941 */ /* 0x000fea0003800200 */
.L_x_13:
[----:B------:R-:W-:Y:S05]  /*0900*/  BRA `(.L_x_17) ;  /* 0x0000000000207947 */ /* 0x000fea0003800000 */
.L_x_12:
[----:B------:R-:W-:-:S04]  /*0910*/  LOP3.LUT R0, R8, 0x80000000, R7, 0x48, !PT ;  /* 0x8000000008007812 */ /* 0x000fc800078e4807 */
[----:B------:R-:W-:Y:S01]  /*0920*/  LOP3.LUT R0, R0, 0x7f800000, RZ, 0xfc, !PT ;  /* 0x7f80000000007812 */ /* 0x000fe200078efcff */
[----:B------:R-:W-:Y:S06]  /*0930*/  BRA `(.L_x_17) ;  /* 0x0000000000147947 */ /* 0x000fec0003800000 */
.L_x_11:
[----:B------:R-:W-:Y:S01]  /*0940*/  LOP3.LUT R0, R8, 0x80000000, R7, 0x48, !PT ;  /* 0x8000000008007812 */ /* 0x000fe200078e4807 */
[----:B------:R-:W-:Y:S06]  /*0950*/  BRA `(.L_x_17) ;  /* 0x00000000000c7947 */ /* 0x000fec0003800000 */
.L_x_10:
[----:B------:R-:W0:Y:S01]  /*0960*/  MUFU.RSQ R0, -QNAN ;  /* 0xffc0000000007908 */ /* 0x000e220000001400 */
[----:B------:R-:W-:Y:S05]  /*0970*/  BRA `(.L_x_17) ;  /* 0x0000000000047947 */ /* 0x000fea0003800000 */
.L_x_9:
[----:B------:R-:W-:-:S07]  /*0980*/  FADD.FTZ R0, R0, R3 ;  /* 0x0000000300007221 */ /* 0x000fce0000010000 */
.L_x_17:
[----:B------:R-:W-:Y:S05]  /*0990*/  BSYNC.RECONVERGENT B1 ;  /* 0x0000000000017941 */ /* 0x000fea0003800200 */
.L_x_7:
[----:B------:R-:W-:-:S04]  /*09a0*/  IMAD.MOV.U32 R5, RZ, RZ, 0x0 ;  /* 0x00000000ff057424 */ /* 0x000fc800078e00ff */
[----:B0-----:R-:W-:Y:S05]  /*09b0*/  RET.REL.NODEC R4 `(_Z7SoftmaxPfS_S_S_i) ;  /* 0xfffffff404907950 */ /* 0x001fea0003c3ffff */
.L_x_18:
        /* <DEDUP_REMOVED lines=12> */
.L_x_50:


//--------------------- .text._Z7findSumPfS_S_i   --------------------------
	.section	.text._Z7findSumPfS_S_i,"ax",@progbits
	.align	128
        .global         _Z7findSumPfS_S_i
        .type           _Z7findSumPfS_S_i,@function
        .size           _Z7findSumPfS_S_i,(.L_x_53 - _Z7findSumPfS_S_i)
        .other          _Z7findSumPfS_S_i,@"STO_CUDA_ENTRY STV_DEFAULT"
_Z7findSumPfS_S_i:
.text._Z7findSumPfS_S_i:
[----:B------:R-:W-:Y:S01]  /*0000*/  LDC R1, c[0x0][0x37c] ;  /* 0x0000df00ff017b82 */ /* 0x000fe20000000800 */
[----:B------:R-:W0:Y:S07]  /*0010*/  LDCU UR9, c[0x0][0x360] ;  /* 0x00006c00ff0977ac */ /* 0x000e2e0008000800 */
[----:B------:R-:W1:Y:S01]  /*0020*/  LDC R12, c[0x0][0x398] ;  /* 0x0000e600ff0c7b82 */ /* 0x000e620000000800 */
[----:B------:R-:W-:Y:S01]  /*0030*/  HFMA2 R2, -RZ, RZ, 0, 0 ;  /* 0x00000000ff027431 */ /* 0x000fe200000001ff */
[----:B------:R-:W2:Y:S01]  /*0040*/  S2R R4, SR_TID.X ;  /* 0x0000000000047919 */ /* 0x000ea20000002100 */
[----:B------:R-:W-:Y:S01]  /*0050*/  MOV R14, 0x400 ;  /* 0x00000400000e7802 */ /* 0x000fe20000000f00 */
[----:B------:R-:W3:Y:S01]  /*0060*/  LDCU.64 UR10, c[0x0][0x358] ;  /* 0x00006b00ff0a77ac */ /* 0x000ee20008000a00 */
[----:B------:R-:W-:Y:S01]  /*0070*/  BSSY.RECONVERGENT B0, `(.L_x_19) ;  /* 0x0000028000007945 */ /* 0x000fe20003800200 */
[----:B------:R-:W4:Y:S01]  /*0080*/  S2R R7, SR_CgaCtaId ;  /* 0x0000000000077919 */ /* 0x000f220000008800 */
[----:B------:R-:W5:Y:S01]  /*0090*/  S2R R9, SR_TID.Y ;  /* 0x0000000000097919 */ /* 0x000f620000002200 */
[----:B------:R-:W1:Y:S01]  /*00a0*/  S2R R6, SR_CTAID.Y ;  /* 0x0000000000067919 */ /* 0x000e620000002600 */
[----:B0-----:R-:W0:Y:S01]  /*00b0*/  I2F.U32.RP R0, UR9 ;  /* 0x0000000900007d06 */ /* 0x001e220008209000 */
[----:B------:R-:W-:-:S07]  /*00c0*/  ISETP.NE.U32.AND P3, PT, RZ, UR9, PT ;  /* 0x00000009ff007c0c */ /* 0x000fce000bf65070 */
[----:B0-----:R-:W0:Y:S01]  /*00d0*/  MUFU.RCP R0, R0 ;  /* 0x0000000000007308 */ /* 0x001e220000001000 */
[----:B--2---:R-:W-:Y:S02]  /*00e0*/  ISETP.NE.AND P0, PT, R4, RZ, PT ;  /* 0x000000ff0400720c */ /* 0x004fe40003f05270 */
[----:B----4-:R-:W-:-:S04]  /*00f0*/  LEA R14, R7, R14, 0x18 ;  /* 0x0000000e070e7211 */ /* 0x010fc800078ec0ff */
[----:B-----5:R-:W-:Y:S02]  /*0100*/  LEA R7, R9, R14, 0x2 ;  /* 0x0000000e09077211 */ /* 0x020fe400078e10ff */
[----:B0-----:R-:W-:-:S06]  /*0110*/  IADD3 R3, PT, PT, R0, 0xffffffe, RZ ;  /* 0x0ffffffe00037810 */ /* 0x001fcc0007ffe0ff */
[----:B------:R-:W0:Y:S02]  /*0120*/  F2I.FTZ.U32.TRUNC.NTZ R3, R3 ;  /* 0x0000000300037305 */ /* 0x000e24000021f000 */
[----:B0-----:R-:W-:-:S05]  /*0130*/  IADD3 R5, PT, PT, RZ, -R3, RZ ;  /* 0x80000003ff057210 */ /* 0x001fca0007ffe0ff */
[----:B------:R-:W-:-:S04]  /*0140*/  IMAD R5, R5, UR9, RZ ;  /* 0x0000000905057c24 */ /* 0x000fc8000f8e02ff */
[----:B------:R-:W-:Y:S01]  /*0150*/  IMAD.HI.U32 R5, R3, R5, R2 ;  /* 0x0000000503057227 */ /* 0x000fe200078e0002 */
[----:B-1----:R-:W-:-:S05]  /*0160*/  IADD3 R2, PT, PT, R12, -0x1, RZ ;  /* 0xffffffff0c027810 */ /* 0x002fca0007ffe0ff */
[----:B------:R-:W-:Y:S02]  /*0170*/  IMAD.HI.U32 R0, R5, R2, RZ ;  /* 0x0000000205007227 */ /* 0x000fe400078e00ff */
[----:B------:R-:W0:Y:S03]  /*0180*/  LDC R5, c[0x0][0x364] ;  /* 0x0000d900ff057b82 */ /* 0x000e260000000800 */
[----:B------:R-:W-:-:S05]  /*0190*/  IADD3 R3, PT, PT, -R0, RZ, RZ ;  /* 0x000000ff00037210 */ /* 0x000fca0007ffe1ff */
[----:B------:R-:W-:-:S05]  /*01a0*/  IMAD R2, R3, UR9, R2 ;  /* 0x0000000903027c24 */ /* 0x000fca000f8e0202 */
[----:B------:R-:W-:Y:S02]  /*01b0*/  ISETP.GE.U32.AND P1, PT, R2, UR9, PT ;  /* 0x0000000902007c0c */ /* 0x000fe4000bf26070 */
[----:B0-----:R-:W-:-:S11]  /*01c0*/  LEA R16, R5, R14, 0x2 ;  /* 0x0000000e05107211 */ /* 0x001fd600078e10ff */
[----:B------:R-:W-:Y:S02]  /*01d0*/  @P1 IADD3 R2, PT, PT, R2, -UR9, RZ ;  /* 0x8000000902021c10 */ /* 0x000fe4000fffe0ff */
[----:B------:R-:W-:Y:S02]  /*01e0*/  LEA R8, R9, R16, 0x2 ;  /* 0x0000001009087211 */ /* 0x000fe400078e10ff */
[----:B------:R-:W-:Y:S01]  /*01f0*/  ISETP.GE.U32.AND P2, PT, R2, UR9, PT ;  /* 0x0000000902007c0c */ /* 0x000fe2000bf46070 */
[----:B---3--:R-:W-:-:S12]  /*0200*/  @P0 BRA `(.L_x_20) ;  /* 0x0000000000380947 */ /* 0x008fd80003800000 */
[----:B------:R-:W0:Y:S01]  /*0210*/  LDCU UR4, c[0x0][0x398] ;  /* 0x00007300ff0477ac */ /* 0x000e220008000800 */
[----:B------:R-:W-:Y:S01]  /*0220*/  IMAD R13, R6, UR9, R9 ;  /* 0x00000009060d7c24 */ /* 0x000fe2000f8e0209 */
[----:B------:R-:W-:-:S04]  /*0230*/  MOV R15, 0xff800000 ;  /* 0xff800000000f7802 */ /* 0x000fc80000000f00 */
[----:B0-----:R-:W-:-:S13]  /*0240*/  ISETP.GE.AND P4, PT, R13, UR4, PT ;  /* 0x000000040d007c0c */ /* 0x001fda000bf86270 */
[----:B------:R-:W0:Y:S08]  /*0250*/  @!P4 LDC.64 R10, c[0x0][0x388] ;  /* 0x0000e200ff0acb82 */ /* 0x000e300000000a00 */
[----:B------:R-:W1:Y:S01]  /*0260*/  @!P4 LDC.64 R2, c[0x0][0x390] ;  /* 0x0000e400ff02cb82 */ /* 0x000e620000000a00 */
[----:B0-----:R-:W-:-:S05]  /*0270*/  @!P4 IMAD.WIDE.U32 R10, R13, 0x4, R10 ;  /* 0x000000040d0ac825 */ /* 0x001fca00078e000a */
[----:B------:R-:W2:Y:S01]  /*0280*/  @!P4 LDG.E R15, desc[UR10][R10.64] ;  /* 0x0000000a0a0fc981 */ /* 0x000ea2000c1e1900 */
[----:B-1----:R-:W-:-:S06]  /*0290*/  @!P4 IMAD.WIDE.U32 R2, R13, 0x4, R2 ;  /* 0x000000040d02c825 */ /* 0x002fcc00078e0002 */
[----:B------:R-:W3:Y:S01]  /*02a0*/  @!P4 LDG.E R2, desc[UR10][R2.64] ;  /* 0x0000000a0202c981 */ /* 0x000ee2000c1e1900 */
[----:B------:R-:W-:-:S03]  /*02b0*/  MOV R18, 0xff800000 ;  /* 0xff80000000127802 */ /* 0x000fc60000000f00 */
[----:B--2---:R0:W-:Y:S04]  /*02c0*/  STS [R8], R15 ;  /* 0x0000000f08007388 */ /* 0x0041e80000000800 */
[----:B---3--:R0:W-:Y:S04]  /*02d0*/  @!P4 STS [R7], R2 ;  /* 0x000000020700c388 */ /* 0x0081e80000000800 */
[----:B------:R0:W-:Y:S02]  /*02e0*/  @P4 STS [R7], R18 ;  /* 0x0000001207004388 */ /* 0x0001e40000000800 */
.L_x_20:
[----:B------:R-:W-:Y:S05]  /*02f0*/  BSYNC.RECONVERGENT B0 ;  /* 0x0000000000007941 */ /* 0x000fea0003800200 */
.L_x_19:
[----:B------:R-:W-:Y:S01]  /*0300*/  @P1 IADD3 R0, PT, PT, R0, 0x1, RZ ;  /* 0x0000000100001810 */ /* 0x000fe20007ffe0ff */
[----:B------:R-:W-:Y:S03]  /*0310*/  BAR.SYNC.DEFER_BLOCKING 0x0 ;  /* 0x0000000000007b1d */ /* 0x000fe60000010000 */
[----:B------:R-:W-:Y:S02]  /*0320*/  @P2 IADD3 R0, PT, PT, R0, 0x1, RZ ;  /* 0x0000000100002810 */ /* 0x000fe40007ffe0ff */
[----:B------:R-:W-:-:S04]  /*0330*/  @!P3 LOP3.LUT R0, RZ, UR9, RZ, 0x33, !PT ;  /* 0x00000009ff00bc12 */ /* 0x000fc8000f8e33ff */
[----:B------:R-:W-:-:S13]  /*0340*/  ISETP.GT.U32.AND P1, PT, R0, 0x7ffffffe, PT ;  /* 0x7ffffffe0000780c */ /* 0x000fda0003f24070 */
[----:B------:R-:W-:Y:S05]  /*0350*/  @P1 BRA `(.L_x_21) ;  /* 0x0000000800201947 */ /* 0x000fea0003800000 */
[----:B------:R-:W1:Y:S01]  /*0360*/  S2R R13, SR_CTAID.X ;  /* 0x00000000000d7919 */ /* 0x000e620000002500 */
[----:B0-----:R-:W0:Y:S01]  /*0370*/  LDC.64 R2, c[0x0][0x380] ;  /* 0x0000e000ff027b82 */ /* 0x001e220000000a00 */
[----:B------:R-:W-:Y:S01]  /*0380*/  IMAD R11, R5, R6, R9 ;  /* 0x00000006050b7224 */ /* 0x000fe200078e0209 */
[----:B------:R-:W-:Y:S02]  /*0390*/  ULOP3.LUT UR4, UR9, 0xfffffffc, URZ, 0xc0, !UPT ;  /* 0xfffffffc09047892 */ /* 0x000fe4000f8ec0ff */
[----:B------:R-:W-:Y:S01]  /*03a0*/  IMAD R9, R9, UR9, RZ ;  /* 0x0000000909097c24 */ /* 0x000fe2000f8e02ff */
[----:B------:R-:W-:Y:S02]  /*03b0*/  ULOP3.LUT UR8, UR9, 0x3, URZ, 0xc0, !UPT ;  /* 0x0000000309087892 */ /* 0x000fe4000f8ec0ff */
[----:B------:R-:W-:Y:S02]  /*03c0*/  UIADD3 UR7, UPT, UPT, -UR4, URZ, URZ ;  /* 0x000000ff04077290 */ /* 0x000fe4000fffe1ff */
[----:B------:R-:W-:Y:S01]  /*03d0*/  LEA R15, R5, R9, 0x1 ;  /* 0x00000009050f7211 */ /* 0x000fe200078e08ff */
[----:B------:R-:W-:Y:S01]  /*03e0*/  ULOP3.LUT UR6, UR9, 0x7fc, URZ, 0xc0, !UPT ;  /* 0x000007fc09067892 */ /* 0x000fe2000f8ec0ff */
[----:B------:R-:W-:Y:S01]  /*03f0*/  UMOV UR4, URZ ;  /* 0x000000ff00047c82 */ /* 0x000fe20008000000 */
[----:B-1----:R-:W-:-:S05]  /*0400*/  IMAD R10, R13, UR9, R4 ;  /* 0x000000090d0a7c24 */ /* 0x002fca000f8e0204 */
[C---:B------:R-:W-:Y:S01]  /*0410*/  VIMNMX R13, PT, PT, R11.reuse, R10, !PT ;  /* 0x0000000a0b0d7248 */ /* 0x040fe20007fe0100 */
[----:B------:R-:W-:Y:S01]  /*0420*/  IMAD R11, R11, R12, R10 ;  /* 0x0000000c0b0b7224 */ /* 0x000fe200078e020a */
[----:B------:R-:W-:Y:S02]  /*0430*/  LEA R10, R5, R16, 0x2 ;  /* 0x00000010050a7211 */ /* 0x000fe400078e10ff */
[----:B------:R-:W-:Y:S01]  /*0440*/  ISETP.GE.AND P1, PT, R13, R12, PT ;  /* 0x0000000c0d00720c */ /* 0x000fe20003f26270 */
[----:B0-----:R-:W-:Y:S01]  /*0450*/  IMAD.WIDE R2, R11, 0x4, R2 ;  /* 0x000000040b027825 */ /* 0x001fe200078e0202 */
[----:B------:R-:W-:Y:S02]  /*0460*/  IADD3 R13, PT, PT, R9, R4, RZ ;  /* 0x00000004090d7210 */ /* 0x000fe40007ffe0ff */
[----:B------:R-:W-:Y:S02]  /*0470*/  LEA R12, R15, R14, 0x2 ;  /* 0x0000000e0f0c7211 */ /* 0x000fe400078e10ff */
[----:B------:R-:W-:-:S02]  /*0480*/  LEA R11, R13, R10, 0x2 ;  /* 0x0000000a0d0b7211 */ /* 0x000fc400078e10ff */
[----:B------:R-:W-:-:S07]  /*0490*/  IADD3 R12, PT, PT, R12, 0x8, RZ ;  /* 0x000000080c0c7810 */ /* 0x000fce0007ffe0ff */
.L_x_28:
[----:B------:R-:W-:Y:S01]  /*04a0*/  BAR.SYNC.DEFER_BLOCKING 0x0 ;  /* 0x0000000000007b1d */ /* 0x000fe20000010000 */
[----:B0-----:R-:W-:-:S06]  /*04b0*/  HFMA2 R14, -RZ, RZ, 0, 0 ;  /* 0x00000000ff0e7431 */ /* 0x001fcc00000001ff */
[----:B------:R-:W2:Y:S01]  /*04c0*/  @!P1 LDG.E R14, desc[UR10][R2.64] ;  /* 0x0000000a020e9981 */ /* 0x000ea2000c1e1900 */
[----:B------:R-:W-:Y:S01]  /*04d0*/  ISETP.NE.AND P0, PT, R4, RZ, PT ;  /* 0x000000ff0400720c */ /* 0x000fe20003f05270 */
[----:B------:R-:W-:Y:S01]  /*04e0*/  BSSY.RECONVERGENT B0, `(.L_x_22) ;  /* 0x000006d000007945 */ /* 0x000fe20003800200 */
[----:B------:R-:W-:Y:S01]  /*04f0*/  ISETP.NE.AND P2, PT, R0, UR4, PT ;  /* 0x0000000400007c0c */ /* 0x000fe2000bf45270 */
[----:B------:R-:W-:Y:S01]  /*0500*/  UIADD3 UR4, UPT, UPT, UR4, 0x1, URZ ;  /* 0x0000000104047890 */ /* 0x000fe2000fffe0ff */
[----:B--2---:R0:W-:Y:S01]  /*0510*/  STS [R11], R14 ;  /* 0x0000000e0b007388 */ /* 0x0041e20000000800 */
[----:B------:R-:W-:Y:S08]  /*0520*/  BAR.SYNC.DEFER_BLOCKING 0x0 ;  /* 0x0000000000007b1d */ /* 0x000ff00000010000 */
[----:B-1----:R-:W-:Y:S05]  /*0530*/  @P0 BRA `(.L_x_23) ;  /* 0x00000004009c0947 */ /* 0x002fea0003800000 */
[----:B------:R1:W2:Y:S01]  /*0540*/  LDS R13, [R8] ;  /* 0x00000000080d7984 */ /* 0x0002a20000000800 */
[----:B------:R-:W-:Y:S01]  /*0550*/  UISETP.GE.U32.AND UP0, UPT, UR9, 0x4, UPT ;  /* 0x000000040900788c */ /* 0x000fe2000bf06070 */
[----:B------:R-:W-:Y:S01]  /*0560*/  MOV R16, RZ ;  /* 0x000000ff00107202 */ /* 0x000fe20000000f00 */
[----:B------:R-:W-:-:S07]  /*0570*/  UMOV UR5, URZ ;  /* 0x000000ff00057c82 */ /* 0x000fce0008000000 */
[----:B-1----:R-:W-:Y:S05]  /*0580*/  BRA.U !UP0, `(.L_x_24) ;  /* 0x0000000108c87547 */ /* 0x002fea000b800000 */
[----:B------:R-:W-:Y:S01]  /*0590*/  MOV R16, RZ ;  /* 0x000000ff00107202 */ /* 0x000fe20000000f00 */
[----:B------:R-:W-:Y:S01]  /*05a0*/  UMOV UR5, UR7 ;  /* 0x0000000700057c82 */ /* 0x000fe20008000000 */
[----:B0-----:R-:W-:-:S07]  /*05b0*/  MOV R14, R12 ;  /* 0x0000000c000e7202 */ /* 0x001fce0000000f00 */
.L_x_25:
[----:B------:R-:W2:Y:S01]  /*05c0*/  LDS R26, [R14+-0x4] ;  /* 0xfffffc000e1a7984 */ /* 0x000ea20000000800 */
[----:B------:R-:W-:Y:S01]  /*05d0*/  HFMA2 R18, -RZ, RZ, 0.96630859375, -0.0022525787353515625 ;  /* 0x3bbb989dff127431 */ /* 0x000fe200000001ff */
[----:B------:R-:W-:Y:S01]  /*05e0*/  MOV R19, 0x437c0000 ;  /* 0x437c000000137802 */ /* 0x000fe20000000f00 */
[----:B------:R-:W-:Y:S01]  /*05f0*/  UIADD3 UR5, UPT, UPT, UR5, 0x4, URZ ;  /* 0x0000000405057890 */ /* 0x000fe2000fffe0ff */
[----:B------:R-:W0:Y:S03]  /*0600*/  LDS R24, [R14+-0x8] ;  /* 0xfffff8000e187984 */ /* 0x000e260000000800 */
[----:B------:R-:W-:Y:S01]  /*0610*/  UISETP.NE.AND UP0, UPT, UR5, URZ, UPT ;  /* 0x000000ff0500728c */ /* 0x000fe2000bf05270 */
[----:B------:R-:W1:Y:S04]  /*0620*/  LDS R22, [R14] ;  /* 0x000000000e167984 */ /* 0x000e680000000800 */
[----:B------:R3:W4:Y:S02]  /*0630*/  LDS R20, [R14+0x4] ;  /* 0x000004000e147984 */ /* 0x0007240000000800 */
[----:B---3--:R-:W-:Y:S01]  /*0640*/  IADD3 R14, PT, PT, R14, 0x10, RZ ;  /* 0x000000100e0e7810 */ /* 0x008fe20007ffe0ff */
[C---:B--2---:R-:W-:Y:S01]  /*0650*/  FADD R23, -R13.reuse, R26 ;  /* 0x0000001a0d177221 */ /* 0x044fe20000000100 */
[----:B0-----:R-:W-:-:S03]  /*0660*/  FADD R25, -R13, R24 ;  /* 0x000000180d197221 */ /* 0x001fc60000000100 */
[-C--:B------:R-:W-:Y:S01]  /*0670*/  FFMA.SAT R26, R23, R18.reuse, 0.5 ;  /* 0x3f000000171a7423 */ /* 0x080fe20000002012 */
[----:B------:R-:W-:-:S03]  /*0680*/  FFMA.SAT R24, R25, R18, 0.5 ;  /* 0x3f00000019187423 */ /* 0x000fc60000002012 */
[-C--:B------:R-:W-:Y:S01]  /*0690*/  FFMA.RM R15, R26, R19.reuse, 12582913 ;  /* 0x4b4000011a0f7423 */ /* 0x080fe20000004013 */
[----:B-1----:R-:W-:Y:S01]  /*06a0*/  FADD R21, -R13, R22 ;  /* 0x000000160d157221 */ /* 0x002fe20000000100 */
[----:B------:R-:W-:Y:S02]  /*06b0*/  FFMA.RM R17, R24, R19, 12582913 ;  /* 0x4b40000118117423 */ /* 0x000fe40000004013 */
[----:B------:R-:W-:Y:S02]  /*06c0*/  FADD R26, R15, -12583039 ;  /* 0xcb40007f0f1a7421 */ /* 0x000fe40000000000 */
[----:B------:R-:W-:Y:S02]  /*06d0*/  FADD R24, R17, -12583039 ;  /* 0xcb40007f11187421 */ /* 0x000fe40000000000 */
[----:B------:R-:W-:Y:S01]  /*06e0*/  FFMA R26, R23, 1.4426950216293334961, -R26 ;  /* 0x3fb8aa3b171a7823 */ /* 0x000fe2000000081a */
[----:B------:R-:W-:Y:S01]  /*06f0*/  SHF.L.U32 R17, R17, 0x17, RZ ;  /* 0x0000001711117819 */ /* 0x000fe200000006ff */
[----:B------:R-:W-:-:S02]  /*0700*/  FFMA R24, R25, 1.4426950216293334961, -R24 ;  /* 0x3fb8aa3b19187823 */ /* 0x000fc40000000818 */
[----:B------:R-:W-:Y:S01]  /*0710*/  FFMA R22, R23, 1.925963033500011079e-08, R26 ;  /* 0x32a5706017167823 */ /* 0x000fe2000000001a */
[-C--:B------:R-:W-:Y:S01]  /*0720*/  FFMA.SAT R26, R21, R18.reuse, 0.5 ;  /* 0x3f000000151a7423 */ /* 0x080fe20000002012 */
[----:B------:R-:W-:Y:S01]  /*0730*/  FFMA R24, R25, 1.925963033500011079e-08, R24 ;  /* 0x32a5706019187823 */ /* 0x000fe20000000018 */
[----:B----4-:R-:W-:Y:S02]  /*0740*/  FADD R25, -R13, R20 ;  /* 0x000000140d197221 */ /* 0x010fe40000000100 */
[-C--:B------:R-:W-:Y:S01]  /*0750*/  FFMA.RM R20, R26, R19.reuse, 12582913 ;  /* 0x4b4000011a147423 */ /* 0x080fe20000004013 */
[----:B------:R-:W-:Y:S01]  /*0760*/  MUFU.EX2 R22, R22 ;  /* 0x0000001600167308 */ /* 0x000fe20000000800 */
[----:B------:R-:W-:Y:S02]  /*0770*/  FFMA.SAT R26, R25, R18, 0.5 ;  /* 0x3f000000191a7423 */ /* 0x000fe40000002012 */
[C---:B------:R-:W-:Y:S01]  /*0780*/  FADD R18, R20.reuse, -12583039 ;  /* 0xcb40007f14127421 */ /* 0x040fe20000000000 */
[----:B------:R-:W-:Y:S01]  /*0790*/  SHF.L.U32 R20, R20, 0x17, RZ ;  /* 0x0000001714147819 */ /* 0x000fe200000006ff */
[----:B------:R-:W-:-:S02]  /*07a0*/  FFMA.RM R19, R26, R19, 12582913 ;  /* 0x4b4000011a137423 */ /* 0x000fc40000004013 */
[----:B------:R-:W-:Y:S01]  /*07b0*/  FFMA R18, R21, 1.4426950216293334961, -R18 ;  /* 0x3fb8aa3b15127823 */ /* 0x000fe20000000812 */
[----:B------:R0:W1:Y:S01]  /*07c0*/  MUFU.EX2 R23, R24 ;  /* 0x0000001800177308 */ /* 0x0000620000000800 */
[----:B------:R-:W-:Y:S02]  /*07d0*/  FADD R26, R19, -12583039 ;  /* 0xcb40007f131a7421 */ /* 0x000fe40000000000 */
[----:B------:R-:W-:Y:S02]  /*07e0*/  FFMA R18, R21, 1.925963033500011079e-08, R18 ;  /* 0x32a5706015127823 */ /* 0x000fe40000000012 */
[----:B------:R-:W-:-:S04]  /*07f0*/  FFMA R26, R25, 1.4426950216293334961, -R26 ;  /* 0x3fb8aa3b191a7823 */ /* 0x000fc8000000081a */
[----:B------:R-:W2:Y:S01]  /*0800*/  MUFU.EX2 R18, R18 ;  /* 0x0000001200127308 */ /* 0x000ea20000000800 */
[----:B------:R-:W-:Y:S01]  /*0810*/  FFMA R26, R25, 1.925963033500011079e-08, R26 ;  /* 0x32a57060191a7823 */ /* 0x000fe2000000001a */
[----:B0-----:R-:W-:-:S06]  /*0820*/  SHF.L.U32 R24, R15, 0x17, RZ ;  /* 0x000000170f187819 */ /* 0x001fcc00000006ff */
[----:B------:R-:W0:Y:S01]  /*0830*/  MUFU.EX2 R26, R26 ;  /* 0x0000001a001a7308 */ /* 0x000e220000000800 */
[----:B-1----:R-:W-:Y:S01]  /*0840*/  FFMA R17, R17, R23, R16 ;  /* 0x0000001711117223 */ /* 0x002fe20000000010 */
[----:B------:R-:W-:-:S03]  /*0850*/  SHF.L.U32 R16, R19, 0x17, RZ ;  /* 0x0000001713107819 */ /* 0x000fc600000006ff */
[----:B------:R-:W-:-:S04]  /*0860*/  FFMA R17, R24, R22, R17 ;  /* 0x0000001618117223 */ /* 0x000fc80000000011 */
[----:B--2---:R-:W-:-:S04]  /*0870*/  FFMA R17, R20, R18, R17 ;  /* 0x0000001214117223 */ /* 0x004fc80000000011 */
[----:B0-----:R-:W-:Y:S01]  /*0880*/  FFMA R16, R16, R26, R17 ;  /* 0x0000001a10107223 */ /* 0x001fe20000000011 */
[----:B------:R-:W-:Y:S06]  /*0890*/  BRA.U UP0, `(.L_x_25) ;  /* 0xfffffffd00487547 */ /* 0x000fec000b83ffff */
[----:B------:R-:W-:-:S05]  /*08a0*/  UMOV UR5, UR6 ;  /* 0x0000000600057c82 */ /* 0x000fca0008000000 */
.L_x_24:
[----:B------:R-:W-:-:S09]  /*08b0*/  UISETP.NE.AND UP0, UPT, UR8, URZ, UPT ;  /* 0x000000ff0800728c */ /* 0x000fd2000bf05270 */
[----:B------:R-:W-:Y:S05]  /*08c0*/  BRA.U !UP0, `(.L_x_26) ;  /* 0x0000000108ac7547 */ /* 0x000fea000b800000 */
[----:B------:R-:W-:Y:S02]  /*08d0*/  UISETP.NE.AND UP0, UPT, UR8, 0x1, UPT ;  /* 0x000000010800788c */ /* 0x000fe4000bf05270 */
[----:B------:R-:W-:-:S07]  /*08e0*/  ULOP3.LUT UP1, URZ, UR9, 0x1, URZ, 0xc0, !UPT ;  /* 0x0000000109ff7892 */ /* 0x000fce000f82c0ff */
[----:B------:R-:W-:Y:S05]  /*08f0*/  BRA.U !UP0, `(.L_x_27) ;  /* 0x0000000108647547 */ /* 0x000fea000b800000 */
[----:B------:R-:W-:Y:S01]  /*0900*/  IADD3 R15, PT, PT, R9, UR5, RZ ;  /* 0x00000005090f7c10 */ /* 0x000fe2000fffe0ff */
[----:B------:R-:W-:Y:S01]  /*0910*/  HFMA2 R19, -RZ, RZ, 0.96630859375, -0.0022525787353515625 ;  /* 0x3bbb989dff137431 */ /* 0x000fe200000001ff */
[----:B------:R-:W-:Y:S01]  /*0920*/  MOV R21, 0x437c0000 ;  /* 0x437c000000157802 */ /* 0x000fe20000000f00 */
[----:B------:R-:W-:Y:S01]  /*0930*/  UIADD3 UR5, UPT, UPT, UR5, 0x2, URZ ;  /* 0x0000000205057890 */ /* 0x000fe2000fffe0ff */
[----:B------:R-:W-:-:S05]  /*0940*/  LEA R15, R15, R10, 0x2 ;  /* 0x0000000a0f0f7211 */ /* 0x000fca00078e10ff */
[----:B0-----:R-:W2:Y:S04]  /*0950*/  LDS R14, [R15] ;  /* 0x000000000f0e7984 */ /* 0x001ea80000000800 */
[----:B------:R-:W0:Y:S01]  /*0960*/  LDS R18, [R15+0x4] ;  /* 0x000004000f127984 */ /* 0x000e220000000800 */
[----:B--2---:R-:W-:-:S04]  /*0970*/  FADD R14, -R13, R14 ;  /* 0x0000000e0d0e7221 */ /* 0x004fc80000000100 */
[----:B------:R-:W-:Y:S01]  /*0980*/  FFMA.SAT R17, R14, R19, 0.5 ;  /* 0x3f0000000e117423 */ /* 0x000fe20000002013 */
[----:B0-----:R-:W-:-:S03]  /*0990*/  FADD R18, -R13, R18 ;  /* 0x000000120d127221 */ /* 0x001fc60000000100 */
[----:B------:R-:W-:Y:S01]  /*09a0*/  FFMA.RM R17, R17, R21, 12582913 ;  /* 0x4b40000111117423 */ /* 0x000fe20000004015 */
[----:B------:R-:W-:-:S03]  /*09b0*/  FFMA.SAT R20, R18, R19, 0.5 ;  /* 0x3f00000012147423 */ /* 0x000fc60000002013 */
[C---:B------:R-:W-:Y:S01]  /*09c0*/  FADD R19, R17.reuse, -12583039 ;  /* 0xcb40007f11137421 */ /* 0x040fe20000000000 */
[----:B------:R-:W-:Y:S01]  /*09d0*/  FFMA.RM R20, R20, R21, 12582913 ;  /* 0x4b40000114147423 */ /* 0x000fe20000004015 */
[----:B------:R-:W-:Y:S02]  /*09e0*/  SHF.L.U32 R17, R17, 0x17, RZ ;  /* 0x0000001711117819 */ /* 0x000fe400000006ff */
[----:B------:R-:W-:Y:S01]  /*09f0*/  FFMA R19, R14, 1.4426950216293334961, -R19 ;  /* 0x3fb8aa3b0e137823 */ /* 0x000fe20000000813 */
[C---:B------:R-:W-:Y:S01]  /*0a00*/  FADD R15, R20.reuse, -12583039 ;  /* 0xcb40007f140f7421 */ /* 0x040fe20000000000 */
[----:B------:R-:W-:Y:S02]  /*0a10*/  SHF.L.U32 R21, R20, 0x17, RZ ;  /* 0x0000001714157819 */ /* 0x000fe400000006ff */
[----:B------:R-:W-:Y:S01]  /*0a20*/  FFMA R19, R14, 1.925963033500011079e-08, R19 ;  /* 0x32a570600e137823 */ /* 0x000fe20000000013 */
[----:B------:R-:W-:-:S04]  /*0a30*/  FFMA R15, R18, 1.4426950216293334961, -R15 ;  /* 0x3fb8aa3b120f7823 */ /* 0x000fc8000000080f */
[----:B------:R-:W-:Y:S01]  /*0a40*/  FFMA R15, R18, 1.925963033500011079e-08, R15 ;  /* 0x32a57060120f7823 */ /* 0x000fe2000000000f */
[----:B------:R-:W0:Y:S08]  /*0a50*/  MUFU.EX2 R19, R19 ;  /* 0x0000001300137308 */ /* 0x000e300000000800 */
[----:B------:R-:W1:Y:S01]  /*0a60*/  MUFU.EX2 R15, R15 ;  /* 0x0000000f000f7308 */ /* 0x000e620000000800 */
[----:B0-----:R-:W-:-:S04]  /*0a70*/  FFMA R16, R17, R19, R16 ;  /* 0x0000001311107223 */ /* 0x001fc80000000010 */
[----:B-1----:R-:W-:-:S07]  /*0a80*/  FFMA R16, R21, R15, R16 ;  /* 0x0000000f15107223 */ /* 0x002fce0000000010 */
.L_x_27:
[----:B------:R-:W-:Y:S05]  /*0a90*/  BRA.U !UP1, `(.L_x_26) ;  /* 0x0000000109387547 */ /* 0x000fea000b800000 */
[----:B------:R-:W-:Y:S01]  /*0aa0*/  IADD3 R15, PT, PT, R9, UR5, RZ ;  /* 0x00000005090f7c10 */ /* 0x000fe2000fffe0ff */
[----:B------:R-:W-:Y:S01]  /*0ab0*/  HFMA2 R17, -RZ, RZ, 0.96630859375, -0.0022525787353515625 ;  /* 0x3bbb989dff117431 */ /* 0x000fe200000001ff */
[----:B------:R-:W-:Y:S02]  /*0ac0*/  MOV R18, 0x437c0000 ;  /* 0x437c000000127802 */ /* 0x000fe40000000f00 */
[----:B------:R-:W-:-:S05]  /*0ad0*/  LEA R15, R15, R10, 0x2 ;  /* 0x0000000a0f0f7211 */ /* 0x000fca00078e10ff */
[----:B0-----:R-:W2:Y:S02]  /*0ae0*/  LDS R14, [R15] ;  /* 0x000000000f0e7984 */ /* 0x001ea40000000800 */
[----:B--2---:R-:W-:-:S04]  /*0af0*/  FADD R14, -R13, R14 ;  /* 0x0000000e0d0e7221 */ /* 0x004fc80000000100 */
[----:B------:R-:W-:-:S04]  /*0b00*/  FFMA.SAT R13, R14, R17, 0.5 ;  /* 0x3f0000000e0d7423 */ /* 0x000fc80000002011 */
[----:B------:R-:W-:-:S04]  /*0b10*/  FFMA.RM R13, R13, R18, 12582913 ;  /* 0x4b4000010d0d7423 */ /* 0x000fc80000004012 */
[C---:B------:R-:W-:Y:S01]  /*0b20*/  FADD R17, R13.reuse, -12583039 ;  /* 0xcb40007f0d117421 */ /* 0x040fe20000000000 */
[----:B------:R-:W-:-:S03]  /*0b30*/  SHF.L.U32 R13, R13, 0x17, RZ ;  /* 0x000000170d0d7819 */ /* 0x000fc600000006ff */
[----:B------:R-:W-:-:S04]  /*0b40*/  FFMA R17, R14, 1.4426950216293334961, -R17 ;  /* 0x3fb8aa3b0e117823 */ /* 0x000fc80000000811 */
[----:B------:R-:W-:-:S06]  /*0b50*/  FFMA R17, R14, 1.925963033500011079e-08, R17 ;  /* 0x32a570600e117823 */ /* 0x000fcc0000000011 */
[----:B------:R-:W0:Y:S02]  /*0b60*/  MUFU.EX2 R17, R17 ;  /* 0x0000001100117308 */ /* 0x000e240000000800 */
[----:B0-----:R-:W-:-:S07]  /*0b70*/  FFMA R16, R13, R17, R16 ;  /* 0x000000110d107223 */ /* 0x001fce0000000010 */
.L_x_26:
[----:B--2---:R-:W1:Y:S02]  /*0b80*/  LDS R13, [R7] ;  /* 0x00000000070d7984 */ /* 0x004e640000000800 */
[----:B-1----:R-:W-:-:S05]  /*0b90*/  FADD R16, R13, R16 ;  /* 0x000000100d107221 */ /* 0x002fca0000000000 */
[----:B------:R1:W-:Y:S02]  /*0ba0*/  STS [R7], R16 ;  /* 0x0000001007007388 */ /* 0x0003e40000000800 */
.L_x_23:
[----:B------:R-:W-:Y:S05]  /*0bb0*/  BSYNC.RECONVERGENT B0 ;  /* 0x0000000000007941 */ /* 0x000fea0003800200 */
.L_x_22:
[----:B------:R-:W-:Y:S06]  /*0bc0*/  BAR.SYNC.DEFER_BLOCKING 0x0 ;  /* 0x0000000000007b1d */ /* 0x000fec0000010000 */
[----:B------:R-:W-:Y:S05]  /*0bd0*/  @P2 BRA `(.L_x_28) ;  /* 0xfffffff800302947 */ /* 0x000fea000383ffff */
.L_x_21:
[----:B------:R-:W-:Y:S05]  /*0be0*/  @P0 EXIT ;  /* 0x000000000000094d */ /* 0x000fea0003800000 */
[----:B------:R-:W2:Y:S01]  /*0bf0*/  S2R R0, SR_TID.Y ;  /* 0x0000000000007919 */ /* 0x000ea20000002200 */
[----:B------:R-:W3:Y:S01]  /*0c00*/  LDCU UR4, c[0x0][0x398] ;  /* 0x00007300ff0477ac */ /* 0x000ee20008000800 */
[----:B--2---:R-:W-:-:S05]  /*0c10*/  IMAD R5, R5, R6, R0 ;  /* 0x0000000605057224 */ /* 0x004fca00078e0200 */
[----:B---3--:R-:W-:-:S13]  /*0c20*/  ISETP.GE.U32.AND P0, PT, R5, UR4, PT ;  /* 0x0000000405007c0c */ /* 0x008fda000bf06070 */
[----:B------:R-:W-:Y:S05]  /*0c30*/  @P0 EXIT ;  /* 0x000000000000094d */ /* 0x000fea0003800000 */
[----:B01----:R-:W0:Y:S01]  /*0c40*/  LDS R7, [R7] ;  /* 0x0000000007077984 */ /* 0x003e220000000800 */
[----:B------:R-:W1:Y:S02]  /*0c50*/  LDC.64 R2, c[0x0][0x390] ;  /* 0x0000e400ff027b82 */ /* 0x000e640000000a00 */
[----:B-1----:R-:W-:-:S05]  /*0c60*/  IMAD.WIDE.U32 R2, R5, 0x4, R2 ;  /* 0x0000000405027825 */ /* 0x002fca00078e0002 */
[----:B0-----:R-:W-:Y:S01]  /*0c70*/  STG.E desc[UR10][R2.64], R7 ;  /* 0x0000000702007986 */ /* 0x001fe2000c10190a */
[----:B------:R-:W-:Y:S05]  /*0c80*/  EXIT ;  /* 0x000000000000794d */ /* 0x000fea0003800000 */
.L_x_29:
        /* <DEDUP_REMOVED lines=15> */
.L_x_53:


//--------------------- .text._Z7findMaxPfS_i     --------------------------
	.section	.text._Z7findMaxPfS_i,"ax",@progbits
	.align	128
        .global         _Z7findMaxPfS_i
        .type           _Z7findMaxPfS_i,@function
        .size           _Z7findMaxPfS_i,(.L_x_54 - _Z7findMaxPfS_i)
        .other          _Z7findMaxPfS_i,@"STO_CUDA_ENTRY STV_DEFAULT"
_Z7findMaxPfS_i:
.text._Z7findMaxPfS_i:
[----:B------:R-:W-:Y:S01]  /*0000*/  LDC R1, c[0x0][0x37c] ;  /* 0x0000df00ff017b82 */ /* 0x000fe20000000800 */
[----:B------:R-:W0:Y:S07]  /*0010*/  S2R R0, SR_TID.X ;  /* 0x0000000000007919 */ /* 0x000e2e0000002100 */
[----:B------:R-:W1:Y:S01]  /*0020*/  LDC R5, c[0x0][0x360] ;  /* 0x0000d800ff057b82 */ /* 0x000e620000000800 */
[----:B------:R-:W-:Y:S01]  /*0030*/  MOV R10, 0x400 ;  /* 0x00000400000a7802 */ /* 0x000fe20000000f00 */
[----:B------:R-:W2:Y:S01]  /*0040*/  LDCU.64 UR6, c[0x0][0x358] ;  /* 0x00006b00ff0677ac */ /* 0x000ea20008000a00 */
[----:B------:R-:W3:Y:S01]  /*0050*/  S2R R3, SR_CgaCtaId ;  /* 0x0000000000037919 */ /* 0x000ee20000008800 */
[----:B------:R-:W-:Y:S01]  /*0060*/  BSSY.RECONVERGENT B0, `(.L_x_30) ;  /* 0x0000013000007945 */ /* 0x000fe20003800200 */
[----:B------:R-:W4:Y:S03]  /*0070*/  S2R R4, SR_TID.Y ;  /* 0x0000000000047919 */ /* 0x000f260000002200 */
[----:B------:R-:W1:Y:S08]  /*0080*/  LDC R7, c[0x0][0x364] ;  /* 0x0000d900ff077b82 */ /* 0x000e700000000800 */
[----:B------:R-:W1:Y:S01]  /*0090*/  S2UR UR5, SR_CTAID.Y ;  /* 0x00000000000579c3 */ /* 0x000e620000002600 */
[----:B0-----:R-:W-:-:S02]  /*00a0*/  ISETP.NE.AND P0, PT, R0, RZ, PT ;  /* 0x000000ff0000720c */ /* 0x001fc40003f05270 */
[----:B---3--:R-:W-:-:S05]  /*00b0*/  LEA R10, R3, R10, 0x18 ;  /* 0x0000000a030a7211 */ /* 0x008fca00078ec0ff */
[----:B----4-:R-:W-:-:S06]  /*00c0*/  IMAD R6, R4, 0x4, R10 ;  /* 0x0000000404067824 */ /* 0x010fcc00078e020a */
[----:B--2---:R-:W-:Y:S05]  /*00d0*/  @P0 BRA `(.L_x_31) ;  /* 0x00000000002c0947 */ /* 0x004fea0003800000 */
[----:B------:R-:W0:Y:S01]  /*00e0*/  LDCU UR4, c[0x0][0x390] ;  /* 0x00007200ff0477ac */ /* 0x000e220008000800 */
[----:B-1----:R-:W-:-:S05]  /*00f0*/  IMAD R9, R5, UR5, R4 ;  /* 0x0000000505097c24 */ /* 0x002fca000f8e0204 */
[----:B0-----:R-:W-:-:S13]  /*0100*/  ISETP.GE.AND P1, PT, R9, UR4, PT ;  /* 0x0000000409007c0c */ /* 0x001fda000bf26270 */
[----:B------:R-:W-:Y:S05]  /*0110*/  @P1 BRA `(.L_x_32) ;  /* 0x0000000000141947 */ /* 0x000fea0003800000 */
[----:B------:R-:W0:Y:S02]  /*0120*/  LDC.64 R2, c[0x0][0x388] ;  /* 0x0000e200ff027b82 */ /* 0x000e240000000a00 */
[----:B0-----:R-:W-:-:S06]  /*0130*/  IMAD.WIDE.U32 R2, R9, 0x4, R2 ;  /* 0x0000000409027825 */ /* 0x001fcc00078e0002 */
[----:B------:R-:W2:Y:S04]  /*0140*/  LDG.E R3, desc[UR6][R2.64] ;  /* 0x0000000602037981 */ /* 0x000ea8000c1e1900 */
[----:B--2---:R0:W-:Y:S01]  /*0150*/  STS [R6], R3 ;  /* 0x0000000306007388 */ /* 0x0041e20000000800 */
[----:B------:R-:W-:Y:S05]  /*0160*/  BRA `(.L_x_31) ;  /* 0x0000000000087947 */ /* 0x000fea0003800000 */
.L_x_32:
[----:B------:R-:W-:-:S05]  /*0170*/  IMAD.MOV.U32 R3, RZ, RZ, -0x800000 ;  /* 0xff800000ff037424 */ /* 0x000fca00078e00ff */
[----:B------:R2:W-:Y:S02]  /*0180*/  STS [R6], R3 ;  /* 0x0000000306007388 */ /* 0x0005e40000000800 */
.L_x_31:
[----:B-1----:R-:W-:Y:S05]  /*0190*/  BSYNC.RECONVERGENT B0 ;  /* 0x0000000000007941 */ /* 0x002fea0003800200 */
.L_x_30:
[----:B------:R-:W1:Y:S01]  /*01a0*/  I2F.U32.RP R9, R5 ;  /* 0x0000000500097306 */ /* 0x000e620000209000 */
[----:B------:R-:W3:Y:S01]  /*01b0*/  LDCU UR8, c[0x0][0x390] ;  /* 0x00007200ff0877ac */ /* 0x000ee20008000800 */
[----:B------:R-:W-:Y:S01]  /*01c0*/  BAR.SYNC.DEFER_BLOCKING 0x0 ;  /* 0x0000000000007b1d */ /* 0x000fe20000010000 */
[----:B------:R-:W-:-:S05]  /*01d0*/  ISETP.NE.U32.AND P3, PT, R5, RZ, PT ;  /* 0x000000ff0500720c */ /* 0x000fca0003f65070 */
[----:B-1----:R-:W1:Y:S01]  /*01e0*/  MUFU.RCP R9, R9 ;  /* 0x0000000900097308 */ /* 0x002e620000001000 */
[----:B---3--:R-:W-:Y:S01]  /*01f0*/  UIADD3 UR4, UPT, UPT, UR8, -0x1, URZ ;  /* 0xffffffff08047890 */ /* 0x008fe2000fffe0ff */
[----:B-1----:R-:W-:-:S06]  /*0200*/  VIADD R2, R9, 0xffffffe ;  /* 0x0ffffffe09027836 */ /* 0x002fcc0000000000 */
[----:B0-2---:R0:W1:Y:S02]  /*0210*/  F2I.FTZ.U32.TRUNC.NTZ R3, R2 ;  /* 0x0000000200037305 */ /* 0x005064000021f000 */
[----:B0-----:R-:W-:Y:S01]  /*0220*/  IMAD.MOV.U32 R2, RZ, RZ, RZ ;  /* 0x000000ffff027224 */ /* 0x001fe200078e00ff */
[----:B-1----:R-:W-:-:S05]  /*0230*/  IADD3 R8, PT, PT, RZ, -R3, RZ ;  /* 0x80000003ff087210 */ /* 0x002fca0007ffe0ff */
[----:B------:R-:W-:-:S04]  /*0240*/  IMAD R11, R8, R5, RZ ;  /* 0x00000005080b7224 */ /* 0x000fc800078e02ff */
[----:B------:R-:W-:-:S06]  /*0250*/  IMAD.HI.U32 R3, R3, R11, R2 ;  /* 0x0000000b03037227 */ /* 0x000fcc00078e0002 */
[----:B------:R-:W-:-:S04]  /*0260*/  IMAD.HI.U32 R8, R3, UR4, RZ ;  /* 0x0000000403087c27 */ /* 0x000fc8000f8e00ff */
[----:B------:R-:W-:-:S04]  /*0270*/  IMAD.MOV R12, RZ, RZ, -R8 ;  /* 0x000000ffff0c7224 */ /* 0x000fc800078e0a08 */
[----:B------:R-:W-:-:S05]  /*0280*/  IMAD R12, R5, R12, UR4 ;  /* 0x00000004050c7e24 */ /* 0x000fca000f8e020c */
[----:B------:R-:W-:-:S13]  /*0290*/  ISETP.GE.U32.AND P1, PT, R12, R5, PT ;  /* 0x000000050c00720c */ /* 0x000fda0003f26070 */
[----:B------:R-:W-:Y:S01]  /*02a0*/  @P1 IMAD.IADD R12, R12, 0x1, -R5 ;  /* 0x000000010c0c1824 */ /* 0x000fe200078e0a05 */
[----:B------:R-:W-:-:S04]  /*02b0*/  @P1 IADD3 R8, PT, PT, R8, 0x1, RZ ;  /* 0x0000000108081810 */ /* 0x000fc80007ffe0ff */
[----:B------:R-:W-:-:S13]  /*02c0*/  ISETP.GE.U32.AND P2, PT, R12, R5, PT ;  /* 0x000000050c00720c */ /* 0x000fda0003f46070 */
[----:B------:R-:W-:Y:S01]  /*02d0*/  @P2 VIADD R8, R8, 0x1 ;  /* 0x0000000108082836 */ /* 0x000fe20000000000 */
[----:B------:R-:W-:-:S04]  /*02e0*/  @!P3 LOP3.LUT R8, RZ, R5, RZ, 0x33, !PT ;  /* 0x00000005ff08b212 */ /* 0x000fc800078e33ff */
[----:B------:R-:W-:-:S13]  /*02f0*/  ISETP.GT.U32.AND P1, PT, R8, 0x7ffffffe, PT ;  /* 0x7ffffffe0800780c */ /* 0x000fda0003f24070 */
[----:B------:R-:W-:Y:S05]  /*0300*/  @P1 BRA `(.L_x_33) ;  /* 0x0000000400601947 */ /* 0x000fea0003800000 */
[----:B------:R-:W0:Y:S01]  /*0310*/  S2UR UR4, SR_CTAID.X ;  /* 0x00000000000479c3 */ /* 0x000e220000002500 */
[----:B------:R-:W-:Y:S01]  /*0320*/  IMAD R11, R7, UR5, R4 ;  /* 0x00000005070b7c24 */ /* 0x000fe2000f8e0204 */
[C---:B------:R-:W-:Y:S01]  /*0330*/  LOP3.LUT R19, R5.reuse, 0x7, RZ, 0xc0, !PT ;  /* 0x0000000705137812 */ /* 0x040fe200078ec0ff */
[----:B------:R-:W-:Y:S01]  /*0340*/  IMAD R9, R4, R5, RZ ;  /* 0x0000000504097224 */ /* 0x000fe200078e02ff */
[----:B------:R-:W-:-:S03]  /*0350*/  LOP3.LUT R21, R5, 0x3, RZ, 0xc0, !PT ;  /* 0x0000000305157812 */ /* 0x000fc600078ec0ff */
[----:B------:R-:W-:Y:S01]  /*0360*/  VIADD R14, R19, 0xffffffff ;  /* 0xffffffff130e7836 */ /* 0x000fe20000000000 */
[----:B------:R-:W1:Y:S01]  /*0370*/  LDC.64 R2, c[0x0][0x380] ;  /* 0x0000e000ff027b82 */ /* 0x000e620000000a00 */
[----:B------:R-:W-:Y:S02]  /*0380*/  IMAD R15, R7, 0x3, R9 ;  /* 0x00000003070f7824 */ /* 0x000fe400078e0209 */
[----:B------:R-:W-:Y:S01]  /*0390*/  IMAD.IADD R16, R9, 0x1, R0 ;  /* 0x0000000109107824 */ /* 0x000fe200078e0200 */
[----:B------:R-:W-:Y:S01]  /*03a0*/  ISETP.GE.U32.AND P1, PT, R14, 0x3, PT ;  /* 0x000000030e00780c */ /* 0x000fe20003f26070 */
[----:B------:R-:W-:-:S04]  /*03b0*/  IMAD.U32 R15, R15, 0x4, R10 ;  /* 0x000000040f0f7824 */ /* 0x000fc800078e000a */
[----:B------:R-:W-:Y:S02]  /*03c0*/  VIADD R15, R15, 0x1c ;  /* 0x0000001c0f0f7836 */ /* 0x000fe40000000000 */
[----:B0-----:R-:W-:Y:S01]  /*03d0*/  IMAD R12, R5, UR4, R0 ;  /* 0x00000004050c7c24 */ /* 0x001fe2000f8e0200 */
[----:B------:R-:W-:-:S04]  /*03e0*/  UMOV UR4, URZ ;  /* 0x000000ff00047c82 */ /* 0x000fc80008000000 */
[C---:B------:R-:W-:Y:S01]  /*03f0*/  VIMNMX R13, PT, PT, R11.reuse, R12, !PT ;  /* 0x0000000c0b0d7248 */ /* 0x040fe20007fe0100 */
[----:B------:R-:W-:Y:S01]  /*0400*/  IMAD R11, R11, UR8, R12 ;  /* 0x000000080b0b7c24 */ /* 0x000fe2000f8e020c */
[----:B------:R-:W-:Y:S02]  /*0410*/  LEA R12, R7, R10, 0x2 ;  /* 0x0000000a070c7211 */ /* 0x000fe400078e10ff */
[----:B------:R-:W-:Y:S01]  /*0420*/  ISETP.GE.AND P2, PT, R13, UR8, PT ;  /* 0x000000080d007c0c */ /* 0x000fe2000bf46270 */
[----:B-1----:R-:W-:Y:S01]  /*0430*/  IMAD.WIDE R2, R11, 0x4, R2 ;  /* 0x000000040b027825 */ /* 0x002fe200078e0202 */
[C---:B------:R-:W-:Y:S02]  /*0440*/  LOP3.LUT R13, R5.reuse, 0xfffffff8, RZ, 0xc0, !PT ;  /* 0xfffffff8050d7812 */ /* 0x040fe400078ec0ff */
[----:B------:R-:W-:Y:S01]  /*0450*/  LOP3.LUT R10, R5, 0x7f8, RZ, 0xc0, !PT ;  /* 0x000007f8050a7812 */ /* 0x000fe200078ec0ff */
[--C-:B------:R-:W-:Y:S02]  /*0460*/  IMAD R14, R7, 0x4, R12.reuse ;  /* 0x00000004070e7824 */ /* 0x100fe400078e020c */
[----:B------:R-:W-:-:S02]  /*0470*/  IMAD R12, R4, 0x4, R12 ;  /* 0x00000004040c7824 */ /* 0x000fc400078e020c */
[----:B------:R-:W-:Y:S01]  /*0480*/  IMAD.MOV R13, RZ, RZ, -R13 ;  /* 0x000000ffff0d7224 */ /* 0x000fe200078e0a0d */
[----:B------:R-:W-:Y:S01]  /*0490*/  LEA R11, R7, R14, 0x2 ;  /* 0x0000000e070b7211 */ /* 0x000fe200078e10ff */
[----:B------:R-:W-:-:S03]  /*04a0*/  IMAD R14, R4, 0x4, R14 ;  /* 0x00000004040e7824 */ /* 0x000fc600078e020e */
[----:B------:R-:W-:-:S07]  /*04b0*/  LEA R16, R16, R11, 0x2 ;  /* 0x0000000b10107211 */ /* 0x000fce00078e10ff */
.L_x_41:
[----:B------:R-:W-:Y:S01]  /*04c0*/  BSSY.RECONVERGENT B0, `(.L_x_34) ;  /* 0x0000004000007945 */ /* 0x000fe20003800200 */
[----:B--2---:R-:W-:-:S03]  /*04d0*/  IMAD.MOV.U32 R17, RZ, RZ, RZ ;  /* 0x000000ffff117224 */ /* 0x004fc600078e00ff */
[----:B01----:R-:W-:Y:S05]  /*04e0*/  @P2 BRA `(.L_x_35) ;  /* 0x0000000000042947 */ /* 0x003fea0003800000 */
[----:B------:R0:W5:Y:S02]  /*04f0*/  LDG.E R17, desc[UR6][R2.64] ;  /* 0x0000000602117981 */ /* 0x000164000c1e1900 */
.L_x_35:
[----:B------:R-:W-:Y:S05]  /*0500*/  BSYNC.RECONVERGENT B0 ;  /* 0x0000000000007941 */ /* 0x000fea0003800200 */
.L_x_34:
[----:B------:R-:W-:Y:S01]  /*0510*/  ISETP.NE.AND P0, PT, R0, RZ, PT ;  /* 0x000000ff0000720c */ /* 0x000fe20003f05270 */
[----:B-----5:R1:W-:Y:S01]  /*0520*/  STS [R16], R17 ;  /* 0x0000001110007388 */ /* 0x0203e20000000800 */
[----:B------:R-:W-:Y:S01]  /*0530*/  BSSY.RECONVERGENT B0, `(.L_x_36) ;  /* 0x000002b000007945 */ /* 0x000fe20003800200 */
[----:B------:R-:W-:Y:S10]  /*0540*/  BAR.SYNC.DEFER_BLOCKING 0x0 ;  /* 0x0000000000007b1d */ /* 0x000ff40000010000 */
[----:B-1----:R-:W-:Y:S05]  /*0550*/  @P0 BRA `(.L_x_37) ;  /* 0x0000000000a00947 */ /* 0x002fea0003800000 */
[----:B------:R1:W2:Y:S01]  /*0560*/  LDS R17, [R12] ;  /* 0x000000000c117984 */ /* 0x0002a20000000800 */
[----:B------:R-:W-:Y:S01]  /*0570*/  ISETP.GE.U32.AND P3, PT, R5, 0x8, PT ;  /* 0x000000080500780c */ /* 0x000fe20003f66070 */
[----:B------:R-:W-:-:S12]  /*0580*/  IMAD.MOV.U32 R20, RZ, RZ, RZ ;  /* 0x000000ffff147224 */ /* 0x000fd800078e00ff */
[----:B-1----:R-:W-:Y:S05]  /*0590*/  @!P3 BRA `(.L_x_38) ;  /* 0x00000000002cb947 */ /* 0x002fea0003800000 */
[----:B------:R-:W-:Y:S01]  /*05a0*/  IMAD.MOV.U32 R18, RZ, RZ, R13 ;  /* 0x000000ffff127224 */ /* 0x000fe200078e000d */
[----:B------:R-:W-:-:S07]  /*05b0*/  MOV R20, R15 ;  /* 0x0000000f00147202 */ /* 0x000fce0000000f00 */
.L_x_39:
[----:B------:R1:W2:Y:S01]  /*05c0*/  LDS R22, [R20] ;  /* 0x0000000014167984 */ /* 0x0002a20000000800 */
[----:B------:R-:W-:-:S05]  /*05d0*/  VIADD R18, R18, 0x8 ;  /* 0x0000000812127836 */ /* 0x000fca0000000000 */
[----:B------:R-:W-:Y:S01]  /*05e0*/  ISETP.NE.AND P4, PT, R18, RZ, PT ;  /* 0x000000ff1200720c */ /* 0x000fe20003f85270 */
[----:B-1----:R-:W-:Y:S01]  /*05f0*/  VIADD R20, R20, 0x20 ;  /* 0x0000002014147836 */ /* 0x002fe20000000000 */
[----:B--2---:R-:W-:-:S04]  /*0600*/  FSETP.GT.AND P3, PT, R22, R17, PT ;  /* 0x000000111600720b */ /* 0x004fc80003f64000 */
[----:B------:R-:W-:-:S07]  /*0610*/  FSEL R22, R22, R17, P3 ;  /* 0x0000001116167208 */ /* 0x000fce0001800000 */
[----:B------:R-:W-:Y:S05]  /*0620*/  @P4 BRA `(.L_x_39) ;  /* 0xfffffffc00e44947 */ /* 0x000fea000383ffff */
[----:B------:R-:W-:Y:S01]  /*0630*/  MOV R18, R22 ;  /* 0x0000001600127202 */ /* 0x000fe20000000f00 */
[----:B------:R-:W-:-:S07]  /*0640*/  IMAD.MOV.U32 R20, RZ, RZ, R10 ;  /* 0x000000ffff147224 */ /* 0x000fce00078e000a */
.L_x_38:
[----:B------:R-:W-:-:S13]  /*0650*/  ISETP.NE.AND P3, PT, R19, RZ, PT ;  /* 0x000000ff1300720c */ /* 0x000fda0003f65270 */
[----:B------:R-:W-:Y:S05]  /*0660*/  @!P3 BRA `(.L_x_40) ;  /* 0x000000000058b947 */ /* 0x000fea0003800000 */
[----:B------:R-:W-:Y:S01]  /*0670*/  @P1 IMAD.IADD R22, R9, 0x1, R20 ;  /* 0x0000000109161824 */ /* 0x000fe200078e0214 */
[----:B------:R-:W-:Y:S01]  /*0680*/  ISETP.NE.AND P4, PT, R21, RZ, PT ;  /* 0x000000ff1500720c */ /* 0x000fe20003f85270 */
[----:B------:R-:W-:-:S03]  /*0690*/  @P1 VIADD R20, R20, 0x4 ;  /* 0x0000000414141836 */ /* 0x000fc60000000000 */
[----:B------:R-:W-:-:S06]  /*06a0*/  @P1 LEA R22, R22, R11, 0x2 ;  /* 0x0000000b16161211 */ /* 0x000fcc00078e10ff */
[----:B------:R-:W2:Y:S02]  /*06b0*/  @P1 LDS R22, [R22+0xc] ;  /* 0x00000c0016161984 */ /* 0x000ea40000000800 */
[----:B--2---:R-:W-:-:S04]  /*06c0*/  @P1 FSETP.GT.AND P3, PT, R22, R17, PT ;  /* 0x000000111600120b */ /* 0x004fc80003f64000 */
[----:B------:R-:W-:Y:S01]  /*06d0*/  @P1 FSEL R18, R22, R17, P3 ;  /* 0x0000001116121208 */ /* 0x000fe20001800000 */
[----:B------:R-:W-:Y:S08]  /*06e0*/  @!P4 BRA `(.L_x_40) ;  /* 0x000000000038c947 */ /* 0x000ff00003800000 */
[----:B------:R-:W-:Y:S02]  /*06f0*/  ISETP.NE.AND P4, PT, R21, 0x1, PT ;  /* 0x000000011500780c */ /* 0x000fe40003f85270 */
[----:B------:R-:W-:-:S11]  /*0700*/  LOP3.LUT P5, RZ, R5, 0x1, RZ, 0xc0, !PT ;  /* 0x0000000105ff7812 */ /* 0x000fd600078ac0ff */
[----:B------:R-:W-:Y:S02]  /*0710*/  @P4 IMAD.IADD R22, R9, 0x1, R20 ;  /* 0x0000000109164824 */ /* 0x000fe400078e0214 */
[----:B------:R-:W-:-:S03]  /*0720*/  @P4 VIADD R20, R20, 0x2 ;  /* 0x0000000214144836 */ /* 0x000fc60000000000 */
[----:B------:R-:W-:-:S06]  /*0730*/  @P4 LEA R22, R22, R11, 0x2 ;  /* 0x0000000b16164211 */ /* 0x000fcc00078e10ff */
[----:B------:R-:W1:Y:S02]  /*0740*/  @P4 LDS R22, [R22+0x4] ;  /* 0x0000040016164984 */ /* 0x000e640000000800 */
[----:B-1----:R-:W-:-:S04]  /*0750*/  @P4 FSETP.GT.AND P3, PT, R22, R17, PT ;  /* 0x000000111600420b */ /* 0x002fc80003f64000 */
[----:B------:R-:W-:Y:S01]  /*0760*/  @P4 FSEL R18, R22, R17, P3 ;  /* 0x0000001116124208 */ /* 0x000fe20001800000 */
[----:B------:R-:W-:Y:S08]  /*0770*/  @!P5 BRA `(.L_x_40) ;  /* 0x000000000014d947 */ /* 0x000ff00003800000 */
[----:B------:R-:W-:-:S05]  /*0780*/  IMAD.IADD R18, R9, 0x1, R20 ;  /* 0x0000000109127824 */ /* 0x000fca00078e0214 */
[----:B------:R-:W-:-:S05]  /*0790*/  LEA R20, R18, R11, 0x2 ;  /* 0x0000000b12147211 */ /* 0x000fca00078e10ff */
[----:B------:R-:W1:Y:S02]  /*07a0*/  LDS R18, [R20] ;  /* 0x0000000014127984 */ /* 0x000e640000000800 */
[----:B-1----:R-:W-:-:S13]  /*07b0*/  FSETP.GT.AND P3, PT, R18, R17, PT ;  /* 0x000000111200720b */ /* 0x002fda0003f64000 */
[----:B------:R-:W-:-:S07]  /*07c0*/  @!P3 IMAD.MOV.U32 R18, RZ, RZ, R17 ;  /* 0x000000ffff12b224 */ /* 0x000fce00078e0011 */
.L_x_40:
[----:B------:R1:W-:Y:S02]  /*07d0*/  STS [R12], R18 ;  /* 0x000000120c007388 */ /* 0x0003e40000000800 */
.L_x_37:
[----:B------:R-:W-:Y:S05]  /*07e0*/  BSYNC.RECONVERGENT B0 ;  /* 0x0000000000007941 */ /* 0x000fea0003800200 */
.L_x_36:
[----:B------:R-:W-:Y:S08]  /*07f0*/  BAR.SYNC.DEFER_BLOCKING 0x0 ;  /* 0x0000000000007b1d */ /* 0x000ff00000010000 */
[----:B------:R-:W-:Y:S01]  /*0800*/  BAR.SYNC.DEFER_BLOCKING 0x0 ;  /* 0x0000000000007b1d */ /* 0x000fe20000010000 */
[----:B------:R-:W-:Y:S01]  /*0810*/  ISETP.NE.AND P3, PT, R8, UR4, PT ;  /* 0x0000000408007c0c */ /* 0x000fe2000bf65270 */
[----:B------:R-:W-:-:S04]  /*0820*/  UIADD3 UR4, UPT, UPT, UR4, 0x1, URZ ;  /* 0x0000000104047890 */ /* 0x000fc8000fffe0ff */
[----:B--2---:R-:W-:Y:S04]  /*0830*/  LDS R17, [R6] ;  /* 0x0000000006117984 */ /* 0x004fe80000000800 */
[----:B------:R-:W2:Y:S02]  /*0840*/  LDS R20, [R12] ;  /* 0x000000000c147984 */ /* 0x000ea40000000800 */
[----:B--2---:R-:W-:-:S05]  /*0850*/  FMNMX R17, R17, R20, !PT ;  /* 0x0000001411117209 */ /* 0x004fca0007800000 */
[----:B------:R2:W-:Y:S04]  /*0860*/  STS [R14], R17 ;  /* 0x000000110e007388 */ /* 0x0005e80000000800 */
[----:B------:R2:W-:Y:S01]  /*0870*/  STS [R6], R17 ;  /* 0x0000001106007388 */ /* 0x0005e20000000800 */
[----:B------:R-:W-:Y:S05]  /*0880*/  @P3 BRA `(.L_x_41) ;  /* 0xfffffffc000c3947 */ /* 0x000fea000383ffff */
.L_x_33:
[----:B------:R-:W-:Y:S06]  /*0890*/  BAR.SYNC.DEFER_BLOCKING 0x0 ;  /* 0x0000000000007b1d */ /* 0x000fec0000010000 */
[----:B------:R-:W-:Y:S05]  /*08a0*/  @P0 EXIT ;  /* 0x000000000000094d */ /* 0x000fea0003800000 */
[----:B------:R-:W3:Y:S01]  /*08b0*/  LDCU UR4, c[0x0][0x390] ;  /* 0x00007200ff0477ac */ /* 0x000ee20008000800 */
[----:B------:R-:W-:-:S05]  /*08c0*/  IMAD R7, R7, UR5, R4 ;  /* 0x0000000507077c24 */ /* 0x000fca000f8e0204 */
[----:B---3--:R-:W-:-:S13]  /*08d0*/  ISETP.GE.U32.AND P0, PT, R7, UR4, PT ;  /* 0x0000000407007c0c */ /* 0x008fda000bf06070 */
[----:B------:R-:W-:Y:S05]  /*08e0*/  @P0 EXIT ;  /* 0x000000000000094d */ /* 0x000fea0003800000 */
[----:B------:R-:W3:Y:S01]  /*08f0*/  LDS R5, [R6] ;  /* 0x0000000006057984 */ /* 0x000ee20000000800 */
[----:B0-----:R-:W0:Y:S02]  /*0900*/  LDC.64 R2, c[0x0][0x388] ;  /* 0x0000e200ff027b82 */ /* 0x001e240000000a00 */
[----:B0-----:R-:W-:-:S05]  /*0910*/  IMAD.WIDE.U32 R2, R7, 0x4, R2 ;  /* 0x0000000407027825 */ /* 0x001fca00078e0002 */
[----:B---3--:R-:W-:Y:S01]  /*0920*/  STG.E desc[UR6][R2.64], R5 ;  /* 0x0000000502007986 */ /* 0x008fe2000c101906 */
[----:B------:R-:W-:Y:S05]  /*0930*/  EXIT ;  /* 0x000000000000794d */ /* 0x000fea0003800000 */
.L_x_42:
        /* <DEDUP_REMOVED lines=12> */
.L_x_54:


//--------------------- .text._Z7matmulTPfS_S_ii  --------------------------
	.section	.text._Z7matmulTPfS_S_ii,"ax",@progbits
	.align	128
        .global         _Z7matmulTPfS_S_ii
        .type           _Z7matmulTPfS_S_ii,@function
        .size           _Z7matmulTPfS_S_ii,(.L_x_55 - _Z7matmulTPfS_S_ii)
        .other          _Z7matmulTPfS_S_ii,@"STO_CUDA_ENTRY STV_DEFAULT"
_Z7matmulTPfS_S_ii:
.text._Z7matmulTPfS_S_ii:
        /* <DEDUP_REMOVED lines=13> */
[----:B------:R-:W0:Y:S01]  /*00d0*/  LDCU UR7, c[0x0][0x39c] ;  /* 0x00007380ff0777ac */ /* 0x000e220008000800 */
[----:B------:R-:W-:Y:S01]  /*00e0*/  HFMA2 R14, -RZ, RZ, 0, 0 ;  /* 0x00000000ff0e7431 */ /* 0x000fe200000001ff */
[----:B------:R-:W1:Y:S01]  /*00f0*/  LDCU.64 UR12, c[0x0][0x358] ;  /* 0x00006b00ff0c77ac */ /* 0x000e620008000a00 */
[----:B0-----:R-:W-:-:S09]  /*0100*/  UISETP.GE.AND UP0, UPT, UR7, 0x1, UPT ;  /* 0x000000010700788c */ /* 0x001fd2000bf06270 */
[----:B-1----:R-:W-:Y:S05]  /*0110*/  BRA.U !UP0, `(.L_x_43) ;  /* 0x00000009089c7547 */ /* 0x002fea000b800000 */
[----:B------:R-:W-:Y:S02]  /*0120*/  UISETP.GE.U32.AND UP1, UPT, UR7, 0x10, UPT ;  /* 0x000000100700788c */ /* 0x000fe4000bf26070 */
[----:B------:R-:W-:Y:S01]  /*0130*/  IMAD R8, R0, UR7, RZ ;  /* 0x0000000700087c24 */ /* 0x000fe2000f8e02ff */
[----:B------:R-:W-:Y:S02]  /*0140*/  ULOP3.LUT UR10, UR7, 0xf, URZ, 0xc0, !UPT ;  /* 0x0000000f070a7892 */ /* 0x000fe4000f8ec0ff */
[----:B------:R-:W-:Y:S01]  /*0150*/  IMAD R9, R7, UR7, RZ ;  /* 0x0000000707097c24 */ /* 0x000fe2000f8e02ff */
[----:B------:R-:W-:Y:S01]  /*0160*/  MOV R14, RZ ;  /* 0x000000ff000e7202 */ /* 0x000fe20000000f00 */
[----:B------:R-:W-:Y:S01]  /*0170*/  UMOV UR4, URZ ;  /* 0x000000ff00047c82 */ /* 0x000fe20008000000 */
[----:B------:R-:W-:Y:S01]  /*0180*/  UISETP.NE.AND UP0, UPT, UR10, URZ, UPT ;  /* 0x000000ff0a00728c */ /* 0x000fe2000bf05270 */
[----:B------:R-:W-:Y:S10]  /*0190*/  BRA.U !UP1, `(.L_x_44) ;  /* 0x0000000509107547 */ /* 0x000ff4000b800000 */
[----:B------:R-:W0:Y:S01]  /*01a0*/  LDC.64 R2, c[0x0][0x388] ;  /* 0x0000e200ff027b82 */ /* 0x000e220000000a00 */
[----:B------:R-:W1:Y:S01]  /*01b0*/  LDCU.64 UR8, c[0x0][0x390] ;  /* 0x00007200ff0877ac */ /* 0x000e620008000a00 */
[----:B------:R-:W-:Y:S02]  /*01c0*/  MOV R14, RZ ;  /* 0x000000ff000e7202 */ /* 0x000fe40000000f00 */
[----:B------:R-:W-:Y:S01]  /*01d0*/  MOV R6, R9 ;  /* 0x0000000900067202 */ /* 0x000fe20000000f00 */
[----:B------:R-:W-:Y:S02]  /*01e0*/  ULOP3.LUT UR4, UR7, 0x7ffffff0, URZ, 0xc0, !UPT ;  /* 0x7ffffff007047892 */ /* 0x000fe4000f8ec0ff */
[----:B-1----:R-:W-:Y:S02]  /*01f0*/  UIADD3 UR5, UP1, UPT, UR8, 0x20, URZ ;  /* 0x0000002008057890 */ /* 0x002fe4000ff3e0ff */
[----:B------:R-:W-:Y:S02]  /*0200*/  UIADD3 UR8, UPT, UPT, -UR4, URZ, URZ ;  /* 0x000000ff04087290 */ /* 0x000fe4000fffe1ff */
[----:B------:R-:W-:Y:S01]  /*0210*/  UIADD3.X UR6, UPT, UPT, URZ, UR9, URZ, UP1, !UPT ;  /* 0x00000009ff067290 */ /* 0x000fe20008ffe4ff */
[----:B0-----:R-:W-:-:S03]  /*0220*/  IMAD.WIDE.U32 R2, R8, 0x4, R2 ;  /* 0x0000000408027825 */ /* 0x001fc600078e0002 */
[----:B------:R-:W-:-:S04]  /*0230*/  IADD3 R4, P0, PT, R2, 0x20, RZ ;  /* 0x0000002002047810 */ /* 0x000fc80007f1e0ff */
[----:B------:R-:W-:-:S09]  /*0240*/  IADD3.X R5, PT, PT, RZ, R3, RZ, P0, !PT ;  /* 0x00000003ff057210 */ /* 0x000fd200007fe4ff */
.L_x_45:
[----:B------:R-:W-:Y:S01]  /*0250*/  MOV R2, UR5 ;  /* 0x0000000500027c02 */ /* 0x000fe20008000f00 */
[----:B------:R-:W2:Y:S01]  /*0260*/  LDG.E R15, desc[UR12][R4.64+-0x20] ;  /* 0xffffe00c040f7981 */ /* 0x000ea2000c1e1900 */
[----:B------:R-:W-:-:S03]  /*0270*/  MOV R3, UR6 ;  /* 0x0000000600037c02 */ /* 0x000fc60008000f00 */
[----:B------:R-:W3:Y:S01]  /*0280*/  LDG.E R17, desc[UR12][R4.64+-0x1c] ;  /* 0xffffe40c04117981 */ /* 0x000ee2000c1e1900 */
[----:B------:R-:W-:-:S03]  /*0290*/  IMAD.WIDE R2, R6, 0x4, R2 ;  /* 0x0000000406027825 */ /* 0x000fc600078e0202 */
[----:B------:R-:W4:Y:S04]  /*02a0*/  LDG.E R19, desc[UR12][R4.64+-0x18] ;  /* 0xffffe80c04137981 */ /* 0x000f28000c1e1900 */
[----:B------:R-:W2:Y:S04]  /*02b0*/  LDG.E R16, desc[UR12][R2.64+-0x20] ;  /* 0xffffe00c02107981 */ /* 0x000ea8000c1e1900 */
[----:B------:R-:W3:Y:S04]  /*02c0*/  LDG.E R24, desc[UR12][R2.64+-0x1c] ;  /* 0xffffe40c02187981 */ /* 0x000ee8000c1e1900 */
[----:B------:R-:W4:Y:S04]  /*02d0*/  LDG.E R18, desc[UR12][R2.64+-0x18] ;  /* 0xffffe80c02127981 */ /* 0x000f28000c1e1900 */
[----:B------:R-:W5:Y:S04]  /*02e0*/  LDG.E R20, desc[UR12][R4.64+-0x14] ;  /* 0xffffec0c04147981 */ /* 0x000f68000c1e1900 */
        /* <DEDUP_REMOVED lines=8> */
[----:B------:R-:W5:Y:S01]  /*0370*/  LDG.E R26, desc[UR12][R4.64+0x1c] ;  /* 0x00001c0c041a7981 */ /* 0x000f62000c1e1900 */
[----:B--2---:R-:W-:-:S03]  /*0380*/  FFMA R16, R15, R16, R14 ;  /* 0x000000100f107223 */ /* 0x004fc6000000000e */
[----:B------:R-:W2:Y:S01]  /*0390*/  LDG.E R15, desc[UR12][R4.64+-0x4] ;  /* 0xfffffc0c040f7981 */ /* 0x000ea2000c1e1900 */
[----:B---3--:R-:W-:-:S03]  /*03a0*/  FFMA R24, R17, R24, R16 ;  /* 0x0000001811187223 */ /* 0x008fc60000000010 */
[----:B------:R-:W2:Y:S01]  /*03b0*/  LDG.E R14, desc[UR12][R2.64+-0x4] ;  /* 0xfffffc0c020e7981 */ /* 0x000ea2000c1e1900 */
[----:B----4-:R-:W-:-:S03]  /*03c0*/  FFMA R25, R19, R18, R24 ;  /* 0x0000001213197223 */ /* 0x010fc60000000018 */
[----:B------:R-:W3:Y:S04]  /*03d0*/  LDG.E R16, desc[UR12][R4.64] ;  /* 0x0000000c04107981 */ /* 0x000ee8000c1e1900 */
[----:B------:R-:W3:Y:S01]  /*03e0*/  LDG.E R17, desc[UR12][R2.64] ;  /* 0x0000000c02117981 */ /* 0x000ee2000c1e1900 */
[----:B-----5:R-:W-:-:S03]  /*03f0*/  FFMA R25, R20, R21, R25 ;  /* 0x0000001514197223 */ /* 0x020fc60000000019 */
[----:B------:R-:W4:Y:S04]  /*0400*/  LDG.E R18, desc[UR12][R4.64+0x4] ;  /* 0x0000040c04127981 */ /* 0x000f28000c1e1900 */
[----:B------:R-:W4:Y:S01]  /*0410*/  LDG.E R19, desc[UR12][R2.64+0x4] ;  /* 0x0000040c02137981 */ /* 0x000f22000c1e1900 */
[----:B------:R-:W-:-:S03]  /*0420*/  FFMA R25, R22, R23, R25 ;  /* 0x0000001716197223 */ /* 0x000fc60000000019 */
[----:B------:R-:W5:Y:S04]  /*0430*/  LDG.E R20, desc[UR12][R4.64+0x8] ;  /* 0x0000080c04147981 */ /* 0x000f68000c1e1900 */
[----:B------:R-:W5:Y:S01]  /*0440*/  LDG.E R21, desc[UR12][R2.64+0x8] ;  /* 0x0000080c02157981 */ /* 0x000f62000c1e1900 */
[----:B------:R-:W-:-:S03]  /*0450*/  FFMA R25, R10, R11, R25 ;  /* 0x0000000b0a197223 */ /* 0x000fc60000000019 */
[----:B------:R-:W5:Y:S04]  /*0460*/  LDG.E R22, desc[UR12][R4.64+0xc] ;  /* 0x00000c0c04167981 */ /* 0x000f68000c1e1900 */
[----:B------:R-:W5:Y:S04]  /*0470*/  LDG.E R23, desc[UR12][R2.64+0xc] ;  /* 0x00000c0c02177981 */ /* 0x000f68000c1e1900 */
[----:B------:R-:W5:Y:S01]  /*0480*/  LDG.E R10, desc[UR12][R4.64+0x10] ;  /* 0x0000100c040a7981 */ /* 0x000f62000c1e1900 */
[----:B------:R-:W-:-:S03]  /*0490*/  FFMA R28, R12, R13, R25 ;  /* 0x0000000d0c1c7223 */ /* 0x000fc60000000019 */
[----:B------:R-:W5:Y:S04]  /*04a0*/  LDG.E R11, desc[UR12][R2.64+0x10] ;  /* 0x0000100c020b7981 */ /* 0x000f68000c1e1900 */
[----:B------:R-:W5:Y:S04]  /*04b0*/  LDG.E R24, desc[UR12][R4.64+0x14] ;  /* 0x0000140c04187981 */ /* 0x000f68000c1e1900 */
[----:B------:R-:W5:Y:S04]  /*04c0*/  LDG.E R25, desc[UR12][R2.64+0x14] ;  /* 0x0000140c02197981 */ /* 0x000f68000c1e1900 */
[----:B------:R0:W5:Y:S04]  /*04d0*/  LDG.E R13, desc[UR12][R4.64+0x18] ;  /* 0x0000180c040d7981 */ /* 0x000168000c1e1900 */
[----:B------:R-:W5:Y:S01]  /*04e0*/  LDG.E R12, desc[UR12][R2.64+0x18] ;  /* 0x0000180c020c7981 */ /* 0x000f62000c1e1900 */
[----:B------:R-:W-:-:S04]  /*04f0*/  UIADD3 UR8, UPT, UPT, UR8, 0x10, URZ ;  /* 0x0000001008087890 */ /* 0x000fc8000fffe0ff */
[----:B------:R-:W-:Y:S01]  /*0500*/  UISETP.NE.AND UP1, UPT, UR8, URZ, UPT ;  /* 0x000000ff0800728c */ /* 0x000fe2000bf25270 */
[----:B0-----:R-:W-:Y:S02]  /*0510*/  IADD3 R4, P0, PT, R4, 0x40, RZ ;  /* 0x0000004004047810 */ /* 0x001fe40007f1e0ff */
[----:B------:R-:W-:Y:S02]  /*0520*/  IADD3 R6, PT, PT, R6, 0x10, RZ ;  /* 0x0000001006067810 */ /* 0x000fe40007ffe0ff */
[----:B------:R-:W-:Y:S01]  /*0530*/  IADD3.X R5, PT, PT, RZ, R5, RZ, P0, !PT ;  /* 0x00000005ff057210 */ /* 0x000fe200007fe4ff */
[----:B--2---:R-:W-:-:S04]  /*0540*/  FFMA R15, R15, R14, R28 ;  /* 0x0000000e0f0f7223 */ /* 0x004fc8000000001c */
[----:B---3--:R-:W-:-:S04]  /*0550*/  FFMA R15, R16, R17, R15 ;  /* 0x00000011100f7223 */ /* 0x008fc8000000000f */
[----:B----4-:R-:W-:-:S04]  /*0560*/  FFMA R15, R18, R19, R15 ;  /* 0x00000013120f7223 */ /* 0x010fc8000000000f */
[----:B-----5:R-:W-:-:S04]  /*0570*/  FFMA R15, R20, R21, R15 ;  /* 0x00000015140f7223 */ /* 0x020fc8000000000f */
[----:B------:R-:W-:-:S04]  /*0580*/  FFMA R15, R22, R23, R15 ;  /* 0x00000017160f7223 */ /* 0x000fc8000000000f */
[----:B------:R-:W-:-:S04]  /*0590*/  FFMA R11, R10, R11, R15 ;  /* 0x0000000b0a0b7223 */ /* 0x000fc8000000000f */
[----:B------:R-:W-:-:S04]  /*05a0*/  FFMA R24, R24, R25, R11 ;  /* 0x0000001918187223 */ /* 0x000fc8000000000b */
[----:B------:R-:W-:-:S04]  /*05b0*/  FFMA R13, R13, R12, R24 ;  /* 0x0000000c0d0d7223 */ /* 0x000fc80000000018 */
[----:B------:R-:W-:Y:S01]  /*05c0*/  FFMA R14, R26, R27, R13 ;  /* 0x0000001b1a0e7223 */ /* 0x000fe2000000000d */
[----:B------:R-:W-:Y:S06]  /*05d0*/  BRA.U UP1, `(.L_x_45) ;  /* 0xfffffffd011c7547 */ /* 0x000fec000b83ffff */
.L_x_44:
[----:B------:R-:W-:Y:S05]  /*05e0*/  BRA.U !UP0, `(.L_x_43) ;  /* 0x0000000508687547 */ /* 0x000fea000b800000 */
[----:B------:R-:W-:Y:S02]  /*05f0*/  UISETP.GE.U32.AND UP0, UPT, UR10, 0x8, UPT ;  /* 0x000000080a00788c */ /* 0x000fe4000bf06070 */
[----:B------:R-:W-:-:S04]  /*0600*/  ULOP3.LUT UR6, UR7, 0x7, URZ, 0xc0, !UPT ;  /* 0x0000000707067892 */ /* 0x000fc8000f8ec0ff */
[----:B------:R-:W-:-:S03]  /*0610*/  UISETP.NE.AND UP1, UPT, UR6, URZ, UPT ;  /* 0x000000ff0600728c */ /* 0x000fc6000bf25270 */
[----:B------:R-:W-:Y:S08]  /*0620*/  BRA.U !UP0, `(.L_x_46) ;  /* 0x0000000108907547 */ /* 0x000ff0000b800000 */
[----:B------:R-:W0:Y:S01]  /*0630*/  LDC.64 R10, c[0x0][0x388] ;  /* 0x0000e200ff0a7b82 */ /* 0x000e220000000a00 */
[----:B------:R-:W1:Y:S01]  /*0640*/  LDCU.64 UR8, c[0x0][0x388] ;  /* 0x00007100ff0877ac */ /* 0x000e620008000a00 */
[C---:B------:R-:W-:Y:S02]  /*0650*/  IADD3 R3, PT, PT, R8.reuse, UR4, RZ ;  /* 0x0000000408037c10 */ /* 0x040fe4000fffe0ff */
[----:B------:R-:W-:Y:S02]  /*0660*/  IADD3 R6, P0, PT, R8, UR4, RZ ;  /* 0x0000000408067c10 */ /* 0x000fe4000ff1e0ff */
[----:B------:R-:W-:Y:S02]  /*0670*/  IADD3 R13, PT, PT, R9, UR4, RZ ;  /* 0x00000004090d7c10 */ /* 0x000fe4000fffe0ff */
[----:B------:R-:W2:Y:S01]  /*0680*/  LDC.64 R4, c[0x0][0x390] ;  /* 0x0000e400ff047b82 */ /* 0x000ea20000000a00 */
[----:B0-----:R-:W-:Y:S01]  /*0690*/  IMAD.WIDE.U32 R10, R3, 0x4, R10 ;  /* 0x00000004030a7825 */ /* 0x001fe200078e000a */
[----:B------:R-:W-:-:S02]  /*06a0*/  IADD3.X R3, PT, PT, RZ, RZ, RZ, P0, !PT ;  /* 0x000000ffff037210 */ /* 0x000fc400007fe4ff */
[C---:B-1----:R-:W-:Y:S02]  /*06b0*/  LEA R2, P0, R6.reuse, UR8, 0x2 ;  /* 0x0000000806027c11 */ /* 0x042fe4000f8010ff */
[----:B------:R-:W3:Y:S02]  /*06c0*/  LDG.E R15, desc[UR12][R10.64] ;  /* 0x0000000c0a0f7981 */ /* 0x000ee4000c1e1900 */
[----:B------:R-:W-:Y:S01]  /*06d0*/  LEA.HI.X R3, R6, UR9, R3, 0x2, P0 ;  /* 0x0000000906037c11 */ /* 0x000fe200080f1403 */
[----:B--2---:R-:W-:-:S04]  /*06e0*/  IMAD.WIDE R4, R13, 0x4, R4 ;  /* 0x000000040d047825 */ /* 0x004fc800078e0204 */
[----:B------:R-:W2:Y:S04]  /*06f0*/  LDG.E R18, desc[UR12][R2.64+0x4] ;  /* 0x0000040c02127981 */ /* 0x000ea8000c1e1900 */
[----:B------:R-:W3:Y:S04]  /*0700*/  LDG.E R16, desc[UR12][R4.64] ;  /* 0x0000000c04107981 */ /* 0x000ee8000c1e1900 */
[----:B------:R-:W2:Y:S04]  /*0710*/  LDG.E R17, desc[UR12][R4.64+0x4] ;  /* 0x0000040c04117981 */ /* 0x000ea8000c1e1900 */
[----:B------:R-:W4:Y:S04]  /*0720*/  LDG.E R19, desc[UR12][R4.64+0x8] ;  /* 0x0000080c04137981 */ /* 0x000f28000c1e1900 */
        /* <DEDUP_REMOVED lines=11> */
[----:B------:R-:W-:Y:S01]  /*07e0*/  UIADD3 UR4, UPT, UPT, UR4, 0x8, URZ ;  /* 0x0000000804047890 */ /* 0x000fe2000fffe0ff */
[----:B---3--:R-:W-:-:S04]  /*07f0*/  FFMA R15, R15, R16, R14 ;  /* 0x000000100f0f7223 */ /* 0x008fc8000000000e */
[----:B--2---:R-:W-:-:S04]  /*0800*/  FFMA R15, R18, R17, R15 ;  /* 0x00000011120f7223 */ /* 0x004fc8000000000f */
[----:B----4-:R-:W-:-:S04]  /*0810*/  FFMA R15, R20, R19, R15 ;  /* 0x00000013140f7223 */ /* 0x010fc8000000000f */
[----:B-----5:R-:W-:-:S04]  /*0820*/  FFMA R15, R22, R21, R15 ;  /* 0x00000015160f7223 */ /* 0x020fc8000000000f */
[----:B------:R-:W-:-:S04]  /*0830*/  FFMA R15, R24, R23, R15 ;  /* 0x00000017180f7223 */ /* 0x000fc8000000000f */
[----:B------:R-:W-:-:S04]  /*0840*/  FFMA R13, R12, R13, R15 ;  /* 0x0000000d0c0d7223 */ /* 0x000fc8000000000f */
[----:B------:R-:W-:-:S04]  /*0850*/  FFMA R11, R6, R11, R13 ;  /* 0x0000000b060b7223 */ /* 0x000fc8000000000d */
[----:B------:R-:W-:-:S07]  /*0860*/  FFMA R14, R10, R25, R11 ;  /* 0x000000190a0e7223 */ /* 0x000fce000000000b */
.L_x_46:
        /* <DEDUP_REMOVED lines=13> */
[----:B-1----:R-:W-:-:S03]  /*0940*/  LEA R2, P0, R6, UR6, 0x2 ;  /* 0x0000000606027c11 */ /* 0x002fc6000f8010ff */
[----:B------:R-:W3:Y:S01]  /*0950*/  LDG.E R11, desc[UR12][R10.64] ;  /* 0x0000000c0a0b7981 */ /* 0x000ee2000c1e1900 */
        /* <DEDUP_REMOVED lines=8> */
[----:B------:R-:W5:Y:S01]  /*09e0*/  LDG.E R18, desc[UR12][R4.64+0xc] ;  /* 0x00000c0c04127981 */ /* 0x000f62000c1e1900 */
[----:B------:R-:W-:Y:S01]  /*09f0*/  UIADD3 UR4, UPT, UPT, UR4, 0x4, URZ ;  /* 0x0000000404047890 */ /* 0x000fe2000fffe0ff */
[----:B---3--:R-:W-:-:S04]  /*0a00*/  FFMA R6, R11, R6, R14 ;  /* 0x000000060b067223 */ /* 0x008fc8000000000e */
[----:B--2---:R-:W-:-:S04]  /*0a10*/  FFMA R6, R13, R12, R6 ;  /* 0x0000000c0d067223 */ /* 0x004fc80000000006 */
[----:B----4-:R-:W-:-:S04]  /*0a20*/  FFMA R6, R15, R16, R6 ;  /* 0x000000100f067223 */ /* 0x010fc80000000006 */
[----:B-----5:R-:W-:-:S07]  /*0a30*/  FFMA R14, R17, R18, R6 ;  /* 0x00000012110e7223 */ /* 0x020fce0000000006 */
.L_x_47:
[----:B------:R-:W-:Y:S05]  /*0a40*/  BRA.U !UP1, `(.L_x_43) ;  /* 0x0000000109507547 */ /* 0x000fea000b800000 */
[----:B------:R-:W0:Y:S01]  /*0a50*/  LDC.64 R4, c[0x0][0x388] ;  /* 0x0000e200ff047b82 */ /* 0x000e220000000a00 */
[----:B------:R-:W-:Y:S01]  /*0a60*/  IADD3 R11, PT, PT, R8, UR4, RZ ;  /* 0x00000004080b7c10 */ /* 0x000fe2000fffe0ff */
[----:B------:R-:W-:-:S06]  /*0a70*/  UIADD3 UR5, UPT, UPT, -UR5, URZ, URZ ;  /* 0x000000ff05057290 */ /* 0x000fcc000fffe1ff */
[----:B------:R-:W1:Y:S01]  /*0a80*/  LDC.64 R2, c[0x0][0x390] ;  /* 0x0000e400ff027b82 */ /* 0x000e620000000a00 */
[----:B0-----:R-:W-:Y:S01]  /*0a90*/  IMAD.WIDE.U32 R4, R11, 0x4, R4 ;  /* 0x000000040b047825 */ /* 0x001fe200078e0004 */
[----:B------:R-:W-:Y:S02]  /*0aa0*/  IADD3 R11, PT, PT, R9, UR4, RZ ;  /* 0x00000004090b7c10 */ /* 0x000fe4000fffe0ff */
[----:B------:R-:W-:Y:S02]  /*0ab0*/  MOV R6, R4 ;  /* 0x0000000400067202 */ /* 0x000fe40000000f00 */
[----:B------:R-:W-:-:S07]  /*0ac0*/  MOV R13, R5 ;  /* 0x00000005000d7202 */ /* 0x000fce0000000f00 */
.L_x_48:
[----:B-1----:R-:W-:Y:S01]  /*0ad0*/  IMAD.WIDE R4, R11, 0x4, R2 ;  /* 0x000000040b047825 */ /* 0x002fe200078e0202 */
[----:B------:R-:W-:Y:S02]  /*0ae0*/  MOV R9, R13 ;  /* 0x0000000d00097202 */ /* 0x000fe40000000f00 */
[----:B------:R-:W-:-:S03]  /*0af0*/  MOV R8, R6 ;  /* 0x0000000600087202 */ /* 0x000fc60000000f00 */
[----:B------:R-:W2:Y:S04]  /*0b00*/  LDG.E R4, desc[UR12][R4.64] ;  /* 0x0000000c04047981 */ /* 0x000ea8000c1e1900 */
[----:B------:R-:W2:Y:S01]  /*0b10*/  LDG.E R9, desc[UR12][R8.64] ;  /* 0x0000000c08097981 */ /* 0x000ea2000c1e1900 */
[----:B------:R-:W-:Y:S01]  /*0b20*/  UIADD3 UR5, UPT, UPT, UR5, 0x1, URZ ;  /* 0x0000000105057890 */ /* 0x000fe2000fffe0ff */
[----:B------:R-:W-:Y:S02]  /*0b30*/  IADD3 R6, P0, PT, R6, 0x4, RZ ;  /* 0x0000000406067810 */ /* 0x000fe40007f1e0ff */
[----:B------:R-:W-:Y:S01]  /*0b40*/  IADD3 R11, PT, PT, R11, 0x1, RZ ;  /* 0x000000010b0b7810 */ /* 0x000fe20007ffe0ff */
[----:B------:R-:W-:Y:S01]  /*0b50*/  UISETP.NE.AND UP0, UPT, UR5, URZ, UPT ;  /* 0x000000ff0500728c */ /* 0x000fe2000bf05270 */
[----:B------:R-:W-:Y:S01]  /*0b60*/  IADD3.X R13, PT, PT, RZ, R13, RZ, P0, !PT ;  /* 0x0000000dff0d7210 */ /* 0x000fe200007fe4ff */
[----:B--2---:R-:W-:-:S07]  /*0b70*/  FFMA R14, R9, R4, R14 ;  /* 0x00000004090e7223 */ /* 0x004fce000000000e */
[----:B------:R-:W-:Y:S05]  /*0b80*/  BRA.U UP0, `(.L_x_48) ;  /* 0xfffffffd00d07547 */ /* 0x000fea000b83ffff */
.L_x_43:
[----:B------:R-:W0:Y:S01]  /*0b90*/  LDC.64 R2, c[0x0][0x380] ;  /* 0x0000e000ff027b82 */ /* 0x000e220000000a00 */
[----:B------:R-:W-:-:S04]  /*0ba0*/  IMAD R7, R0, UR11, R7 ;  /* 0x0000000b00077c24 */ /* 0x000fc8000f8e0207 */
[----:B0-----:R-:W-:-:S05]  /*0bb0*/  IMAD.WIDE R2, R7, 0x4, R2 ;  /* 0x0000000407027825 */ /* 0x001fca00078e0202 */
[----:B------:R-:W-:Y:S01]  /*0bc0*/  STG.E desc[UR12][R2.64], R14 ;  /* 0x0000000e02007986 */ /* 0x000fe2000c10190c */
[----:B------:R-:W-:Y:S05]  /*0bd0*/  EXIT ;  /* 0x000000000000794d */ /* 0x000fea0003800000 */
.L_x_49:
        /* <DEDUP_REMOVED lines=10> */
.L_x_55:


//--------------------- .nv.shared._Z6matmulPfS_S_ii --------------------------
	.section	.nv.shared._Z6matmulPfS_S_ii,"aw",@nobits
	.sectionflags	@""
	.align	16
	.zero		1024


//--------------------- .nv.shared.reserved.0     --------------------------
	.section	.nv.shared.reserved.0,"aw",@nobits
	.weak		__nv_reservedSMEM_offset_0_alias
	.size		__nv_reservedSMEM_offset_0_alias, 0, 64
	.other		__nv_reservedSMEM_offset_0_alias,@"STO_CUDA_RESERVED_SHARED STV_DEFAULT"
__nv_reservedSMEM_offset_0_alias:
	.zero		0
	.zero		64


//--------------------- .nv.shared._Z7SoftmaxPfS_S_S_i --------------------------
	.section	.nv.shared._Z7SoftmaxPfS_S_S_i,"aw",@nobits
	.sectionflags	@""
	.align	16
	.zero		1024


//--------------------- .nv.shared._Z7findSumPfS_S_i --------------------------
	.section	.nv.shared._Z7findSumPfS_S_i,"aw",@nobits
	.sectionflags	@""
	.align	16
	.zero		1024


//--------------------- .nv.shared._Z7findMaxPfS_i --------------------------
	.section	.nv.shared._Z7findMaxPfS_i,"aw",@nobits
	.sectionflags	@""
	.align	16
	.zero		1024


//--------------------- .nv.shared._Z7matmulTPfS_S_ii --------------------------
	.section	.nv.shared._Z7matmulTPfS_S_ii,"aw",@nobits
	.sectionflags	@""
	.align	16
	.zero		1024


//--------------------- .nv.constant0._Z6matmulPfS_S_ii --------------------------
	.section	.nv.constant0._Z6matmulPfS_S_ii,"a",@progbits
	.sectionflags	@""
	.align	4
.nv.constant0._Z6matmulPfS_S_ii:
	.zero		928


//--------------------- .nv.constant0._Z7SoftmaxPfS_S_S_i --------------------------
	.section	.nv.constant0._Z7SoftmaxPfS_S_S_i,"a",@progbits
	.sectionflags	@""
	.align	4
.nv.constant0._Z7SoftmaxPfS_S_S_i:
	.zero		932


//--------------------- .nv.constant0._Z7findSumPfS_S_i --------------------------
	.section	.nv.constant0._Z7findSumPfS_S_i,"a",@progbits
	.sectionflags	@""
	.align	4
.nv.constant0._Z7findSumPfS_S_i:
	.zero		924


//--------------------- .nv.constant0._Z7findMaxPfS_i --------------------------
	.section	.nv.constant0._Z7findMaxPfS_i,"a",@progbits
	.sectionflags	@""
	.align	4
.nv.constant0._Z7findMaxPfS_i:
	.zero		916


//--------------------- .nv.constant0._Z7matmulTPfS_S_ii --------------------------
	.section	.nv.constant0._Z7matmulTPfS_S_ii,"a",@progbits
	.sectionflags	@""
	.align	4
.nv.constant0._Z7matmulTPfS_S_ii:
	.zero		928


//--------------------- SYMBOLS --------------------------

	.type		.nv.reservedSmem.offset0,@object
	.size		.nv.reservedSmem.offset0,0x4
	.type		.nv.reservedSmem.cap,@object
	.size		.nv.reservedSmem.cap,0x4
